//
// Generated by NVIDIA NVVM Compiler
//
// Compiler Build ID: CL-36424714
// Cuda compilation tools, release 13.0, V13.0.88
// Based on NVVM 20.0.0
//

.version 9.0
.target sm_100
.address_size 64

	// .globl	_Z12matmul_naivePKfS0_Pfi
// _ZZ12matmul_tiledPKfS0_PfiE2As has been demoted
// _ZZ12matmul_tiledPKfS0_PfiE2Bs has been demoted

.visible .entry _Z12matmul_naivePKfS0_Pfi(
	.param .u64 .ptr .align 1 _Z12matmul_naivePKfS0_Pfi_param_0,
	.param .u64 .ptr .align 1 _Z12matmul_naivePKfS0_Pfi_param_1,
	.param .u64 .ptr .align 1 _Z12matmul_naivePKfS0_Pfi_param_2,
	.param .u32 _Z12matmul_naivePKfS0_Pfi_param_3
)
{
	.reg .pred 	%p<10>;
	.reg .b32 	%r<40>;
	.reg .b32 	%f<67>;
	.reg .b64 	%rd<67>;

	ld.param.u64 	%rd14, [_Z12matmul_naivePKfS0_Pfi_param_0];
	ld.param.u64 	%rd15, [_Z12matmul_naivePKfS0_Pfi_param_1];
	ld.param.u32 	%r18, [_Z12matmul_naivePKfS0_Pfi_param_3];
	cvta.to.global.u64 	%rd1, %rd15;
	cvta.to.global.u64 	%rd2, %rd14;
	mov.u32 	%r19, %ctaid.y;
	mov.u32 	%r20, %ntid.y;
	mov.u32 	%r21, %tid.y;
	mad.lo.s32 	%r1, %r19, %r20, %r21;
	mov.u32 	%r22, %ctaid.x;
	mov.u32 	%r23, %ntid.x;
	mov.u32 	%r24, %tid.x;
	mad.lo.s32 	%r2, %r22, %r23, %r24;
	max.s32 	%r25, %r1, %r2;
	setp.ge.s32 	%p1, %r25, %r18;
	@%p1 bra 	$L__BB0_13;
	mul.lo.s32 	%r3, %r18, %r1;
	and.b32  	%r4, %r18, 7;
	setp.lt.u32 	%p2, %r18, 8;
	mov.f32 	%f66, 0f00000000;
	mov.b32 	%r38, 0;
	@%p2 bra 	$L__BB0_4;
	and.b32  	%r38, %r18, 2147483640;
	neg.s32 	%r36, %r38;
	mul.wide.s32 	%rd16, %r18, 4;
	add.s64 	%rd3, %rd1, %rd16;
	shl.b32 	%r7, %r18, 3;
	mul.wide.s32 	%rd17, %r18, 8;
	add.s64 	%rd4, %rd1, %rd17;
	mul.wide.s32 	%rd18, %r18, 12;
	add.s64 	%rd5, %rd1, %rd18;
	mul.wide.s32 	%rd19, %r18, 16;
	add.s64 	%rd6, %rd1, %rd19;
	mul.wide.s32 	%rd20, %r18, 20;
	add.s64 	%rd7, %rd1, %rd20;
	mul.wide.s32 	%rd21, %r18, 24;
	add.s64 	%rd8, %rd1, %rd21;
	mul.wide.s32 	%rd22, %r18, 28;
	add.s64 	%rd9, %rd1, %rd22;
	mul.wide.u32 	%rd23, %r3, 4;
	add.s64 	%rd24, %rd23, %rd2;
	add.s64 	%rd66, %rd24, 16;
	mov.f32 	%f66, 0f00000000;
	mov.u32 	%r35, %r2;
$L__BB0_3:
	.pragma "nounroll";
	mul.wide.s32 	%rd25, %r35, 4;
	add.s64 	%rd26, %rd3, %rd25;
	add.s64 	%rd27, %rd4, %rd25;
	add.s64 	%rd28, %rd5, %rd25;
	add.s64 	%rd29, %rd6, %rd25;
	add.s64 	%rd30, %rd7, %rd25;
	add.s64 	%rd31, %rd8, %rd25;
	add.s64 	%rd32, %rd9, %rd25;
	add.s64 	%rd33, %rd1, %rd25;
	ld.global.f32 	%f16, [%rd66+-16];
	ld.global.f32 	%f17, [%rd33];
	fma.rn.f32 	%f18, %f16, %f17, %f66;
	ld.global.f32 	%f19, [%rd66+-12];
	ld.global.f32 	%f20, [%rd26];
	fma.rn.f32 	%f21, %f19, %f20, %f18;
	ld.global.f32 	%f22, [%rd66+-8];
	ld.global.f32 	%f23, [%rd27];
	fma.rn.f32 	%f24, %f22, %f23, %f21;
	ld.global.f32 	%f25, [%rd66+-4];
	ld.global.f32 	%f26, [%rd28];
	fma.rn.f32 	%f27, %f25, %f26, %f24;
	ld.global.f32 	%f28, [%rd66];
	ld.global.f32 	%f29, [%rd29];
	fma.rn.f32 	%f30, %f28, %f29, %f27;
	ld.global.f32 	%f31, [%rd66+4];
	ld.global.f32 	%f32, [%rd30];
	fma.rn.f32 	%f33, %f31, %f32, %f30;
	ld.global.f32 	%f34, [%rd66+8];
	ld.global.f32 	%f35, [%rd31];
	fma.rn.f32 	%f36, %f34, %f35, %f33;
	ld.global.f32 	%f37, [%rd66+12];
	ld.global.f32 	%f38, [%rd32];
	fma.rn.f32 	%f66, %f37, %f38, %f36;
	add.s32 	%r36, %r36, 8;
	add.s32 	%r35, %r35, %r7;
	add.s64 	%rd66, %rd66, 32;
	setp.ne.s32 	%p3, %r36, 0;
	@%p3 bra 	$L__BB0_3;
$L__BB0_4:
	setp.eq.s32 	%p4, %r4, 0;
	@%p4 bra 	$L__BB0_12;
	and.b32  	%r13, %r18, 3;
	setp.lt.u32 	%p5, %r4, 4;
	@%p5 bra 	$L__BB0_7;
	add.s32 	%r27, %r38, %r3;
	mul.wide.u32 	%rd34, %r27, 4;
	add.s64 	%rd35, %rd2, %rd34;
	ld.global.f32 	%f40, [%rd35];
	mad.lo.s32 	%r28, %r38, %r18, %r2;
	mul.wide.s32 	%rd36, %r28, 4;
	add.s64 	%rd37, %rd1, %rd36;
	ld.global.f32 	%f41, [%rd37];
	fma.rn.f32 	%f42, %f40, %f41, %f66;
	cvt.u64.u32 	%rd38, %r3;
	cvt.u64.u32 	%rd39, %r38;
	add.s64 	%rd40, %rd39, %rd38;
	shl.b64 	%rd41, %rd40, 2;
	add.s64 	%rd42, %rd2, %rd41;
	ld.global.f32 	%f43, [%rd42+4];
	mul.wide.s32 	%rd43, %r18, 4;
	add.s64 	%rd44, %rd37, %rd43;
	ld.global.f32 	%f44, [%rd44];
	fma.rn.f32 	%f45, %f43, %f44, %f42;
	ld.global.f32 	%f46, [%rd42+8];
	add.s64 	%rd45, %rd44, %rd43;
	ld.global.f32 	%f47, [%rd45];
	fma.rn.f32 	%f48, %f46, %f47, %f45;
	ld.global.f32 	%f49, [%rd42+12];
	add.s64 	%rd46, %rd45, %rd43;
	ld.global.f32 	%f50, [%rd46];
	fma.rn.f32 	%f66, %f49, %f50, %f48;
	add.s32 	%r38, %r38, 4;
$L__BB0_7:
	setp.eq.s32 	%p6, %r13, 0;
	@%p6 bra 	$L__BB0_12;
	setp.eq.s32 	%p7, %r13, 1;
	@%p7 bra 	$L__BB0_10;
	add.s32 	%r29, %r38, %r3;
	mul.wide.u32 	%rd47, %r29, 4;
	add.s64 	%rd48, %rd2, %rd47;
	ld.global.f32 	%f52, [%rd48];
	mad.lo.s32 	%r30, %r38, %r18, %r2;
	mul.wide.s32 	%rd49, %r30, 4;
	add.s64 	%rd50, %rd1, %rd49;
	ld.global.f32 	%f53, [%rd50];
	fma.rn.f32 	%f54, %f52, %f53, %f66;
	cvt.u64.u32 	%rd51, %r3;
	cvt.u64.u32 	%rd52, %r38;
	add.s64 	%rd53, %rd52, %rd51;
	shl.b64 	%rd54, %rd53, 2;
	add.s64 	%rd55, %rd2, %rd54;
	ld.global.f32 	%f55, [%rd55+4];
	mul.wide.s32 	%rd56, %r18, 4;
	add.s64 	%rd57, %rd50, %rd56;
	ld.global.f32 	%f56, [%rd57];
	fma.rn.f32 	%f66, %f55, %f56, %f54;
	add.s32 	%r38, %r38, 2;
$L__BB0_10:
	and.b32  	%r31, %r18, 1;
	setp.eq.b32 	%p8, %r31, 1;
	not.pred 	%p9, %p8;
	@%p9 bra 	$L__BB0_12;
	add.s32 	%r32, %r38, %r3;
	mul.wide.u32 	%rd58, %r32, 4;
	add.s64 	%rd59, %rd2, %rd58;
	ld.global.f32 	%f57, [%rd59];
	mad.lo.s32 	%r33, %r38, %r18, %r2;
	mul.wide.s32 	%rd60, %r33, 4;
	add.s64 	%rd61, %rd1, %rd60;
	ld.global.f32 	%f58, [%rd61];
	fma.rn.f32 	%f66, %f57, %f58, %f66;
$L__BB0_12:
	ld.param.u64 	%rd65, [_Z12matmul_naivePKfS0_Pfi_param_2];
	add.s32 	%r34, %r3, %r2;
	cvta.to.global.u64 	%rd62, %rd65;
	mul.wide.s32 	%rd63, %r34, 4;
	add.s64 	%rd64, %rd62, %rd63;
	st.global.f32 	[%rd64], %f66;
$L__BB0_13:
	ret;

}
	// .globl	_Z12matmul_tiledPKfS0_Pfi
.visible .entry _Z12matmul_tiledPKfS0_Pfi(
	.param .u64 .ptr .align 1 _Z12matmul_tiledPKfS0_Pfi_param_0,
	.param .u64 .ptr .align 1 _Z12matmul_tiledPKfS0_Pfi_param_1,
	.param .u64 .ptr .align 1 _Z12matmul_tiledPKfS0_Pfi_param_2,
	.param .u32 _Z12matmul_tiledPKfS0_Pfi_param_3
)
{
	.reg .pred 	%p<18>;
	.reg .b32 	%r<68>;
	.reg .b32 	%f<181>;
	.reg .b64 	%rd<21>;
	// demoted variable
	.shared .align 4 .b8 _ZZ12matmul_tiledPKfS0_PfiE2As[1024];
	// demoted variable
	.shared .align 4 .b8 _ZZ12matmul_tiledPKfS0_PfiE2Bs[1024];
	ld.param.u64 	%rd4, [_Z12matmul_tiledPKfS0_Pfi_param_0];
	ld.param.u64 	%rd5, [_Z12matmul_tiledPKfS0_Pfi_param_1];
	ld.param.u64 	%rd3, [_Z12matmul_tiledPKfS0_Pfi_param_2];
	ld.param.u32 	%r33, [_Z12matmul_tiledPKfS0_Pfi_param_3];
	cvta.to.global.u64 	%rd1, %rd5;
	cvta.to.global.u64 	%rd2, %rd4;
	mov.u32 	%r34, %ctaid.y;
	shl.b32 	%r35, %r34, 4;
	mov.u32 	%r1, %tid.y;
	add.s32 	%r2, %r35, %r1;
	mov.u32 	%r36, %ctaid.x;
	shl.b32 	%r3, %r36, 4;
	mov.u32 	%r4, %tid.x;
	add.s32 	%r5, %r3, %r4;
	setp.lt.s32 	%p1, %r33, 1;
	mov.f32 	%f180, 0f00000000;
	@%p1 bra 	$L__BB1_19;
	add.s32 	%r6, %r33, 15;
	mul.lo.s32 	%r7, %r33, %r2;
	shl.b32 	%r38, %r1, 6;
	mov.u32 	%r39, _ZZ12matmul_tiledPKfS0_PfiE2As;
	add.s32 	%r8, %r39, %r38;
	shl.b32 	%r40, %r4, 2;
	add.s32 	%r9, %r8, %r40;
	mov.u32 	%r41, _ZZ12matmul_tiledPKfS0_PfiE2Bs;
	add.s32 	%r11, %r41, %r40;
	add.s32 	%r10, %r11, %r38;
	setp.lt.u32 	%p2, %r33, 17;
	mov.f32 	%f180, 0f00000000;
	mov.b32 	%r67, 0;
	@%p2 bra 	$L__BB1_13;
	shr.u32 	%r42, %r6, 4;
	and.b32  	%r43, %r42, 134217726;
	neg.s32 	%r66, %r43;
	add.s32 	%r44, %r1, 16;
	mad.lo.s32 	%r45, %r33, %r44, %r4;
	add.s32 	%r64, %r45, %r3;
	shl.b32 	%r14, %r33, 5;
	mad.lo.s32 	%r46, %r1, %r33, %r4;
	add.s32 	%r63, %r46, %r3;
	add.s32 	%r47, %r4, %r7;
	add.s32 	%r62, %r47, 16;
	mov.f32 	%f180, 0f00000000;
	mov.u32 	%r61, %r4;
	mov.u32 	%r65, %r1;
$L__BB1_3:
	max.u32 	%r48, %r2, %r61;
	setp.ge.u32 	%p3, %r48, %r33;
	mov.f32 	%f172, 0f00000000;
	@%p3 bra 	$L__BB1_5;
	add.s32 	%r49, %r62, -16;
	mul.wide.u32 	%rd6, %r49, 4;
	add.s64 	%rd7, %rd2, %rd6;
	ld.global.f32 	%f172, [%rd7];
$L__BB1_5:
	setp.ge.s32 	%p4, %r5, %r33;
	st.shared.f32 	[%r9], %f172;
	setp.ge.u32 	%p5, %r65, %r33;
	mov.f32 	%f173, 0f00000000;
	or.pred  	%p6, %p4, %p5;
	@%p6 bra 	$L__BB1_7;
	mul.wide.u32 	%rd8, %r63, 4;
	add.s64 	%rd9, %rd1, %rd8;
	ld.global.f32 	%f173, [%rd9];
$L__BB1_7:
	st.shared.f32 	[%r10], %f173;
	bar.sync 	0;
	ld.shared.f32 	%f27, [%r8];
	ld.shared.f32 	%f28, [%r11];
	fma.rn.f32 	%f29, %f27, %f28, %f180;
	ld.shared.f32 	%f30, [%r8+4];
	ld.shared.f32 	%f31, [%r11+64];
	fma.rn.f32 	%f32, %f30, %f31, %f29;
	ld.shared.f32 	%f33, [%r8+8];
	ld.shared.f32 	%f34, [%r11+128];
	fma.rn.f32 	%f35, %f33, %f34, %f32;
	ld.shared.f32 	%f36, [%r8+12];
	ld.shared.f32 	%f37, [%r11+192];
	fma.rn.f32 	%f38, %f36, %f37, %f35;
	ld.shared.f32 	%f39, [%r8+16];
	ld.shared.f32 	%f40, [%r11+256];
	fma.rn.f32 	%f41, %f39, %f40, %f38;
	ld.shared.f32 	%f42, [%r8+20];
	ld.shared.f32 	%f43, [%r11+320];
	fma.rn.f32 	%f44, %f42, %f43, %f41;
	ld.shared.f32 	%f45, [%r8+24];
	ld.shared.f32 	%f46, [%r11+384];
	fma.rn.f32 	%f47, %f45, %f46, %f44;
	ld.shared.f32 	%f48, [%r8+28];
	ld.shared.f32 	%f49, [%r11+448];
	fma.rn.f32 	%f50, %f48, %f49, %f47;
	ld.shared.f32 	%f51, [%r8+32];
	ld.shared.f32 	%f52, [%r11+512];
	fma.rn.f32 	%f53, %f51, %f52, %f50;
	ld.shared.f32 	%f54, [%r8+36];
	ld.shared.f32 	%f55, [%r11+576];
	fma.rn.f32 	%f56, %f54, %f55, %f53;
	ld.shared.f32 	%f57, [%r8+40];
	ld.shared.f32 	%f58, [%r11+640];
	fma.rn.f32 	%f59, %f57, %f58, %f56;
	ld.shared.f32 	%f60, [%r8+44];
	ld.shared.f32 	%f61, [%r11+704];
	fma.rn.f32 	%f62, %f60, %f61, %f59;
	ld.shared.f32 	%f63, [%r8+48];
	ld.shared.f32 	%f64, [%r11+768];
	fma.rn.f32 	%f65, %f63, %f64, %f62;
	ld.shared.f32 	%f66, [%r8+52];
	ld.shared.f32 	%f67, [%r11+832];
	fma.rn.f32 	%f68, %f66, %f67, %f65;
	ld.shared.f32 	%f69, [%r8+56];
	ld.shared.f32 	%f70, [%r11+896];
	fma.rn.f32 	%f71, %f69, %f70, %f68;
	ld.shared.f32 	%f72, [%r8+60];
	ld.shared.f32 	%f73, [%r11+960];
	fma.rn.f32 	%f6, %f72, %f73, %f71;
	bar.sync 	0;
	add.s32 	%r50, %r61, 16;
	max.u32 	%r51, %r2, %r50;
	setp.ge.u32 	%p7, %r51, %r33;
	mov.f32 	%f174, 0f00000000;
	@%p7 bra 	$L__BB1_9;
	mul.wide.u32 	%rd10, %r62, 4;
	add.s64 	%rd11, %rd2, %rd10;
	ld.global.f32 	%f174, [%rd11];
$L__BB1_9:
	st.shared.f32 	[%r9], %f174;
	add.s32 	%r52, %r65, 16;
	setp.ge.u32 	%p9, %r52, %r33;
	mov.f32 	%f175, 0f00000000;
	or.pred  	%p10, %p4, %p9;
	@%p10 bra 	$L__BB1_11;
	mul.wide.u32 	%rd12, %r64, 4;
	add.s64 	%rd13, %rd1, %rd12;
	ld.global.f32 	%f175, [%rd13];
$L__BB1_11:
	st.shared.f32 	[%r10], %f175;
	bar.sync 	0;
	ld.shared.f32 	%f75, [%r8];
	ld.shared.f32 	%f76, [%r11];
	fma.rn.f32 	%f77, %f75, %f76, %f6;
	ld.shared.f32 	%f78, [%r8+4];
	ld.shared.f32 	%f79, [%r11+64];
	fma.rn.f32 	%f80, %f78, %f79, %f77;
	ld.shared.f32 	%f81, [%r8+8];
	ld.shared.f32 	%f82, [%r11+128];
	fma.rn.f32 	%f83, %f81, %f82, %f80;
	ld.shared.f32 	%f84, [%r8+12];
	ld.shared.f32 	%f85, [%r11+192];
	fma.rn.f32 	%f86, %f84, %f85, %f83;
	ld.shared.f32 	%f87, [%r8+16];
	ld.shared.f32 	%f88, [%r11+256];
	fma.rn.f32 	%f89, %f87, %f88, %f86;
	ld.shared.f32 	%f90, [%r8+20];
	ld.shared.f32 	%f91, [%r11+320];
	fma.rn.f32 	%f92, %f90, %f91, %f89;
	ld.shared.f32 	%f93, [%r8+24];
	ld.shared.f32 	%f94, [%r11+384];
	fma.rn.f32 	%f95, %f93, %f94, %f92;
	ld.shared.f32 	%f96, [%r8+28];
	ld.shared.f32 	%f97, [%r11+448];
	fma.rn.f32 	%f98, %f96, %f97, %f95;
	ld.shared.f32 	%f99, [%r8+32];
	ld.shared.f32 	%f100, [%r11+512];
	fma.rn.f32 	%f101, %f99, %f100, %f98;
	ld.shared.f32 	%f102, [%r8+36];
	ld.shared.f32 	%f103, [%r11+576];
	fma.rn.f32 	%f104, %f102, %f103, %f101;
	ld.shared.f32 	%f105, [%r8+40];
	ld.shared.f32 	%f106, [%r11+640];
	fma.rn.f32 	%f107, %f105, %f106, %f104;
	ld.shared.f32 	%f108, [%r8+44];
	ld.shared.f32 	%f109, [%r11+704];
	fma.rn.f32 	%f110, %f108, %f109, %f107;
	ld.shared.f32 	%f111, [%r8+48];
	ld.shared.f32 	%f112, [%r11+768];
	fma.rn.f32 	%f113, %f111, %f112, %f110;
	ld.shared.f32 	%f114, [%r8+52];
	ld.shared.f32 	%f115, [%r11+832];
	fma.rn.f32 	%f116, %f114, %f115, %f113;
	ld.shared.f32 	%f117, [%r8+56];
	ld.shared.f32 	%f118, [%r11+896];
	fma.rn.f32 	%f119, %f117, %f118, %f116;
	ld.shared.f32 	%f120, [%r8+60];
	ld.shared.f32 	%f121, [%r11+960];
	fma.rn.f32 	%f180, %f120, %f121, %f119;
	bar.sync 	0;
	add.s32 	%r66, %r66, 2;
	add.s32 	%r65, %r65, 32;
	add.s32 	%r64, %r64, %r14;
	add.s32 	%r63, %r63, %r14;
	add.s32 	%r62, %r62, 32;
	add.s32 	%r61, %r61, 32;
	setp.ne.s32 	%p11, %r66, 0;
	@%p11 bra 	$L__BB1_3;
	and.b32  	%r67, %r6, 2147483616;
$L__BB1_13:
	and.b32  	%r53, %r6, 16;
	setp.eq.s32 	%p12, %r53, 0;
	@%p12 bra 	$L__BB1_19;
	add.s32 	%r54, %r67, %r4;
	max.u32 	%r55, %r2, %r54;
	setp.ge.u32 	%p13, %r55, %r33;
	mov.f32 	%f178, 0f00000000;
	@%p13 bra 	$L__BB1_16;
	add.s32 	%r56, %r54, %r7;
	mul.wide.u32 	%rd14, %r56, 4;
	add.s64 	%rd15, %rd2, %rd14;
	ld.global.f32 	%f178, [%rd15];
$L__BB1_16:
	setp.ge.s32 	%p14, %r5, %r33;
	st.shared.f32 	[%r9], %f178;
	add.s32 	%r57, %r67, %r1;
	setp.ge.u32 	%p15, %r57, %r33;
	mov.f32 	%f179, 0f00000000;
	or.pred  	%p16, %p14, %p15;
	@%p16 bra 	$L__BB1_18;
	mad.lo.s32 	%r58, %r57, %r33, %r5;
	mul.wide.u32 	%rd16, %r58, 4;
	add.s64 	%rd17, %rd1, %rd16;
	ld.global.f32 	%f179, [%rd17];
$L__BB1_18:
	st.shared.f32 	[%r10], %f179;
	bar.sync 	0;
	ld.shared.f32 	%f124, [%r8];
	ld.shared.f32 	%f125, [%r11];
	fma.rn.f32 	%f126, %f124, %f125, %f180;
	ld.shared.f32 	%f127, [%r8+4];
	ld.shared.f32 	%f128, [%r11+64];
	fma.rn.f32 	%f129, %f127, %f128, %f126;
	ld.shared.f32 	%f130, [%r8+8];
	ld.shared.f32 	%f131, [%r11+128];
	fma.rn.f32 	%f132, %f130, %f131, %f129;
	ld.shared.f32 	%f133, [%r8+12];
	ld.shared.f32 	%f134, [%r11+192];
	fma.rn.f32 	%f135, %f133, %f134, %f132;
	ld.shared.f32 	%f136, [%r8+16];
	ld.shared.f32 	%f137, [%r11+256];
	fma.rn.f32 	%f138, %f136, %f137, %f135;
	ld.shared.f32 	%f139, [%r8+20];
	ld.shared.f32 	%f140, [%r11+320];
	fma.rn.f32 	%f141, %f139, %f140, %f138;
	ld.shared.f32 	%f142, [%r8+24];
	ld.shared.f32 	%f143, [%r11+384];
	fma.rn.f32 	%f144, %f142, %f143, %f141;
	ld.shared.f32 	%f145, [%r8+28];
	ld.shared.f32 	%f146, [%r11+448];
	fma.rn.f32 	%f147, %f145, %f146, %f144;
	ld.shared.f32 	%f148, [%r8+32];
	ld.shared.f32 	%f149, [%r11+512];
	fma.rn.f32 	%f150, %f148, %f149, %f147;
	ld.shared.f32 	%f151, [%r8+36];
	ld.shared.f32 	%f152, [%r11+576];
	fma.rn.f32 	%f153, %f151, %f152, %f150;
	ld.shared.f32 	%f154, [%r8+40];
	ld.shared.f32 	%f155, [%r11+640];
	fma.rn.f32 	%f156, %f154, %f155, %f153;
	ld.shared.f32 	%f157, [%r8+44];
	ld.shared.f32 	%f158, [%r11+704];
	fma.rn.f32 	%f159, %f157, %f158, %f156;
	ld.shared.f32 	%f160, [%r8+48];
	ld.shared.f32 	%f161, [%r11+768];
	fma.rn.f32 	%f162, %f160, %f161, %f159;
	ld.shared.f32 	%f163, [%r8+52];
	ld.shared.f32 	%f164, [%r11+832];
	fma.rn.f32 	%f165, %f163, %f164, %f162;
	ld.shared.f32 	%f166, [%r8+56];
	ld.shared.f32 	%f167, [%r11+896];
	fma.rn.f32 	%f168, %f166, %f167, %f165;
	ld.shared.f32 	%f169, [%r8+60];
	ld.shared.f32 	%f170, [%r11+960];
	fma.rn.f32 	%f180, %f169, %f170, %f168;
	bar.sync 	0;
$L__BB1_19:
	max.s32 	%r59, %r2, %r5;
	setp.ge.s32 	%p17, %r59, %r33;
	@%p17 bra 	$L__BB1_21;
	mad.lo.s32 	%r60, %r33, %r2, %r5;
	cvta.to.global.u64 	%rd18, %rd3;
	mul.wide.s32 	%rd19, %r60, 4;
	add.s64 	%rd20, %rd18, %rd19;
	st.global.f32 	[%rd20], %f180;
$L__BB1_21:
	ret;

}


// ===== COMPILED SASS (sm_100) =====

	.target	sm_100

	.elftype	@"ET_EXEC"


//--------------------- .note.nv.tkinfo           --------------------------
	.section	.note.nv.tkinfo,"",@"SHT_NOTE"
	.sectionflags	@"SHF_NOTE_NV_TKINFO"
	.tkinfo
        /*0018*/ 	.word	0x00000002
        /*0030*/ 	.string	""
        /*0030*/ 	.string	"ptxas"
        /*0030*/ 	.string	"Cuda compilation tools, release 13.0, V13.0.88"
        /*0030*/ 	.string	"Build cuda_13.0.r13.0/compiler.36424714_0"
        /*0030*/ 	.string	"-arch sm_100 -m 64 "



//--------------------- .note.nv.cuinfo           --------------------------
	.section	.note.nv.cuinfo,"",@"SHT_NOTE"
	.sectionflags	@"SHF_NOTE_NV_CUINFO"
        /*0018*/ 	.short	0x0002
        /*001a*/ 	.short	0x0064
        /*001c*/ 	.short	0x0082
	.zero		2


//--------------------- .nv.info                  --------------------------
	.section	.nv.info,"",@"SHT_CUDA_INFO"
	.align	4


	//----- nvinfo : EIATTR_REGCOUNT
	.align		4
        /*0000*/ 	.byte	0x04, 0x2f
        /*0002*/ 	.short	(.L_1 - .L_0)
	.align		4
.L_0:
        /*0004*/ 	.word	index@(_Z12matmul_naivePKfS0_Pfi)
        /*0008*/ 	.word	0x0000001e


	//----- nvinfo : EIATTR_FRAME_SIZE
	.align		4
.L_1:
        /*000c*/ 	.byte	0x04, 0x11
        /*000e*/ 	.short	(.L_3 - .L_2)
	.align		4
.L_2:
        /*0010*/ 	.word	index@(_Z12matmul_naivePKfS0_Pfi)
        /*0014*/ 	.word	0x00000000


	//----- nvinfo : EIATTR_REGCOUNT
	.align		4
.L_3:
        /*0018*/ 	.byte	0x04, 0x2f
        /*001a*/ 	.short	(.L_5 - .L_4)
	.align		4
.L_4:
        /*001c*/ 	.word	index@(_Z12matmul_tiledPKfS0_Pfi)
        /*0020*/ 	.word	0x00000020


	//----- nvinfo : EIATTR_FRAME_SIZE
	.align		4
.L_5:
        /*0024*/ 	.byte	0x04, 0x11
        /*0026*/ 	.short	(.L_7 - .L_6)
	.align		4
.L_6:
        /*0028*/ 	.word	index@(_Z12matmul_tiledPKfS0_Pfi)
        /*002c*/ 	.word	0x00000000


	//----- nvinfo : EIATTR_MIN_STACK_SIZE
	.align		4
.L_7:
        /*0030*/ 	.byte	0x04, 0x12
        /*0032*/ 	.short	(.L_9 - .L_8)
	.align		4
.L_8:
        /*0034*/ 	.word	index@(_Z12matmul_tiledPKfS0_Pfi)
        /*0038*/ 	.word	0x00000000


	//----- nvinfo : EIATTR_MIN_STACK_SIZE
	.align		4
.L_9:
        /*003c*/ 	.byte	0x04, 0x12
        /*003e*/ 	.short	(.L_11 - .L_10)
	.align		4
.L_10:
        /*0040*/ 	.word	index@(_Z12matmul_naivePKfS0_Pfi)
        /*0044*/ 	.word	0x00000000
.L_11:


//--------------------- .nv.compat                --------------------------
	.section	.nv.compat,"",@"SHT_CUDA_COMPAT_INFO"
	.align	4
        /*0000*/ 	.byte	0x02, 0x09, 0x00, 0x00, 0x02, 0x02, 0x01, 0x00, 0x02, 0x05, 0x05, 0x00, 0x03, 0x07, 0x01, 0x01
        /*0010*/ 	.byte	0x02, 0x03, 0x00, 0x00, 0x02, 0x06, 0x01, 0x00, 0x04, 0x0b, 0x08, 0x00, 0x09, 0x00, 0x00, 0x00
        /*0020*/ 	.byte	0x00, 0x00, 0x00, 0x00


//--------------------- .nv.info._Z12matmul_tiledPKfS0_Pfi --------------------------
	.section	.nv.info._Z12matmul_tiledPKfS0_Pfi,"",@"SHT_CUDA_INFO"
	.sectionflags	@""
	.align	4


	//----- nvinfo : EIATTR_CUDA_API_VERSION
	.align		4
        /*0000*/ 	.byte	0x04, 0x37
        /*0002*/ 	.short	(.L_13 - .L_12)
.L_12:
        /*0004*/ 	.word	0x00000082


	//----- nvinfo : EIATTR_KPARAM_INFO
	.align		4
.L_13:
        /*0008*/ 	.byte	0x04, 0x17
        /*000a*/ 	.short	(.L_15 - .L_14)
.L_14:
        /*000c*/ 	.word	0x00000000
        /*0010*/ 	.short	0x0003
        /*0012*/ 	.short	0x0018
        /*0014*/ 	.byte	0x00, 0xf0, 0x11, 0x00


	//----- nvinfo : EIATTR_KPARAM_INFO
	.align		4
.L_15:
        /*0018*/ 	.byte	0x04, 0x17
        /*001a*/ 	.short	(.L_17 - .L_16)
.L_16:
        /*001c*/ 	.word	0x00000000
        /*0020*/ 	.short	0x0002
        /*0022*/ 	.short	0x0010
        /*0024*/ 	.byte	0x00, 0xf5, 0x21, 0x00


	//----- nvinfo : EIATTR_KPARAM_INFO
	.align		4
.L_17:
        /*0028*/ 	.byte	0x04, 0x17
        /*002a*/ 	.short	(.L_19 - .L_18)
.L_18:
        /*002c*/ 	.word	0x00000000
        /*0030*/ 	.short	0x0001
        /*0032*/ 	.short	0x0008
        /*0034*/ 	.byte	0x00, 0xf5, 0x21, 0x00


	//----- nvinfo : EIATTR_KPARAM_INFO
	.align		4
.L_19:
        /*0038*/ 	.byte	0x04, 0x17
        /*003a*/ 	.short	(.L_21 - .L_20)
.L_20:
        /*003c*/ 	.word	0x00000000
        /*0040*/ 	.short	0x0000
        /*0042*/ 	.short	0x0000
        /*0044*/ 	.byte	0x00, 0xf5, 0x21, 0x00


	//----- nvinfo : EIATTR_SPARSE_MMA_MASK
	.align		4
.L_21:
        /*0048*/ 	.byte	0x03, 0x50
        /*004a*/ 	.short	0x0000


	//----- nvinfo : EIATTR_MAXREG_COUNT
	.align		4
        /*004c*/ 	.byte	0x03, 0x1b
        /*004e*/ 	.short	0x00ff


	//----- nvinfo : EIATTR_NUM_BARRIERS
	.align		4
        /*0050*/ 	.byte	0x02, 0x4c
        /*0052*/ 	.byte	0x01
	.zero		1


	//----- nvinfo : EIATTR_MERCURY_ISA_VERSION
	.align		4
        /*0054*/ 	.byte	0x03, 0x5f
        /*0056*/ 	.short	0x0101


	//----- nvinfo : EIATTR_VRC_CTA_INIT_COUNT
	.align		4
        /*0058*/ 	.byte	0x02, 0x4a
	.zero		1
	.zero		1


	//----- nvinfo : EIATTR_EXIT_INSTR_OFFSETS
	.align		4
        /*005c*/ 	.byte	0x04, 0x1c
        /*005e*/ 	.short	(.L_23 - .L_22)


	//   ....[0]....
.L_22:
        /*0060*/ 	.word	0x00000d80


	//   ....[1]....
        /*0064*/ 	.word	0x00000dd0


	//----- nvinfo : EIATTR_CBANK_PARAM_SIZE
	.align		4
.L_23:
        /*0068*/ 	.byte	0x03, 0x19
        /*006a*/ 	.short	0x001c


	//----- nvinfo : EIATTR_PARAM_CBANK
	.align		4
        /*006c*/ 	.byte	0x04, 0x0a
        /*006e*/ 	.short	(.L_25 - .L_24)
	.align		4
.L_24:
        /*0070*/ 	.word	index@(.nv.constant0._Z12matmul_tiledPKfS0_Pfi)
        /*0074*/ 	.short	0x0380
        /*0076*/ 	.short	0x001c


	//----- nvinfo : EIATTR_SW_WAR
	.align		4
.L_25:
        /*0078*/ 	.byte	0x04, 0x36
        /*007a*/ 	.short	(.L_27 - .L_26)
.L_26:
        /*007c*/ 	.word	0x00000008
.L_27:


//--------------------- .nv.info._Z12matmul_naivePKfS0_Pfi --------------------------
	.section	.nv.info._Z12matmul_naivePKfS0_Pfi,"",@"SHT_CUDA_INFO"
	.sectionflags	@""
	.align	4


	//----- nvinfo : EIATTR_CUDA_API_VERSION
	.align		4
        /*0000*/ 	.byte	0x04, 0x37
        /*0002*/ 	.short	(.L_29 - .L_28)
.L_28:
        /*0004*/ 	.word	0x00000082


	//----- nvinfo : EIATTR_KPARAM_INFO
	.align		4
.L_29:
        /*0008*/ 	.byte	0x04, 0x17
        /*000a*/ 	.short	(.L_31 - .L_30)
.L_30:
        /*000c*/ 	.word	0x00000000
        /*0010*/ 	.short	0x0003
        /*0012*/ 	.short	0x0018
        /*0014*/ 	.byte	0x00, 0xf0, 0x11, 0x00


	//----- nvinfo : EIATTR_KPARAM_INFO
	.align		4
.L_31:
        /*0018*/ 	.byte	0x04, 0x17
        /*001a*/ 	.short	(.L_33 - .L_32)
.L_32:
        /*001c*/ 	.word	0x00000000
        /*0020*/ 	.short	0x0002
        /*0022*/ 	.short	0x0010
        /*0024*/ 	.byte	0x00, 0xf5, 0x21, 0x00


	//----- nvinfo : EIATTR_KPARAM_INFO
	.align		4
.L_33:
        /*0028*/ 	.byte	0x04, 0x17
        /*002a*/ 	.short	(.L_35 - .L_34)
.L_34:
        /*002c*/ 	.word	0x00000000
        /*0030*/ 	.short	0x0001
        /*0032*/ 	.short	0x0008
        /*0034*/ 	.byte	0x00, 0xf5, 0x21, 0x00


	//----- nvinfo : EIATTR_KPARAM_INFO
	.align		4
.L_35:
        /*0038*/ 	.byte	0x04, 0x17
        /*003a*/ 	.short	(.L_37 - .L_36)
.L_36:
        /*003c*/ 	.word	0x00000000
        /*0040*/ 	.short	0x0000
        /*0042*/ 	.short	0x0000
        /*0044*/ 	.byte	0x00, 0xf5, 0x21, 0x00


	//----- nvinfo : EIATTR_SPARSE_MMA_MASK
	.align		4
.L_37:
        /*0048*/ 	.byte	0x03, 0x50
        /*004a*/ 	.short	0x0000


	//----- nvinfo : EIATTR_MAXREG_COUNT
	.align		4
        /*004c*/ 	.byte	0x03, 0x1b
        /*004e*/ 	.short	0x00ff


	//----- nvinfo : EIATTR_MERCURY_ISA_VERSION
	.align		4
        /*0050*/ 	.byte	0x03, 0x5f
        /*0052*/ 	.short	0x0101


	//----- nvinfo : EIATTR_VRC_CTA_INIT_COUNT
	.align		4
        /*0054*/ 	.byte	0x02, 0x4a
	.zero		1
	.zero		1


	//----- nvinfo : EIATTR_EXIT_INSTR_OFFSETS
	.align		4
        /*0058*/ 	.byte	0x04, 0x1c
        /*005a*/ 	.short	(.L_39 - .L_38)


	//   ....[0]....
.L_38:
        /*005c*/ 	.word	0x000000c0


	//   ....[1]....
        /*0060*/ 	.word	0x00000a90


	//----- nvinfo : EIATTR_CBANK_PARAM_SIZE
	.align		4
.L_39:
        /*0064*/ 	.byte	0x03, 0x19
        /*0066*/ 	.short	0x001c


	//----- nvinfo : EIATTR_PARAM_CBANK
	.align		4
        /*0068*/ 	.byte	0x04, 0x0a
        /*006a*/ 	.short	(.L_41 - .L_40)
	.align		4
.L_40:
        /*006c*/ 	.word	index@(.nv.constant0._Z12matmul_naivePKfS0_Pfi)
        /*0070*/ 	.short	0x0380
        /*0072*/ 	.short	0x001c


	//----- nvinfo : EIATTR_SW_WAR
	.align		4
.L_41:
        /*0074*/ 	.byte	0x04, 0x36
        /*0076*/ 	.short	(.L_43 - .L_42)
.L_42:
        /*0078*/ 	.word	0x00000008
.L_43:


//--------------------- .nv.callgraph             --------------------------
	.section	.nv.callgraph,"",@"SHT_CUDA_CALLGRAPH"
	.align	4
	.sectionentsize	8
	.align		4
        /*0000*/ 	.word	0x00000000
	.align		4
        /*0004*/ 	.word	0xffffffff
	.align		4
        /*0008*/ 	.word	0x00000000
	.align		4
        /*000c*/ 	.word	0xfffffffe
	.align		4
        /*0010*/ 	.word	0x00000000
	.align		4
        /*0014*/ 	.word	0xfffffffd
	.align		4
        /*0018*/ 	.word	0x00000000
	.align		4
        /*001c*/ 	.word	0xfffffffc


//--------------------- .text._Z12matmul_tiledPKfS0_Pfi --------------------------
	.section	.text._Z12matmul_tiledPKfS0_Pfi,"ax",@progbits
	.align	128
        .global         _Z12matmul_tiledPKfS0_Pfi
        .type           _Z12matmul_tiledPKfS0_Pfi,@function
        .size           _Z12matmul_tiledPKfS0_Pfi,(.L_x_9 - _Z12matmul_tiledPKfS0_Pfi)
        .other          _Z12matmul_tiledPKfS0_Pfi,@"STO_CUDA_ENTRY STV_DEFAULT"
_Z12matmul_tiledPKfS0_Pfi:
.text._Z12matmul_tiledPKfS0_Pfi:
[----:B------:R-:W-:Y:S01]  /*0000*/  LDC R1, c[0x0][0x37c] ;  /* 0x0000df00ff017b82 */ /* 0x000fe20000000800 */
[----:B------:R-:W0:Y:S01]  /*0010*/  LDCU UR4, c[0x0][0x398] ;  /* 0x00007300ff0477ac */ /* 0x000e220008000800 */
[----:B------:R-:W1:Y:S01]  /*0020*/  S2R R2, SR_CTAID.Y ;  /* 0x0000000000027919 */ /* 0x000e620000002600 */
[----:B------:R-:W-:Y:S01]  /*0030*/  HFMA2 R11, -RZ, RZ, 0, 0 ;  /* 0x00000000ff0b7431 */ /* 0x000fe200000001ff */
[----:B------:R-:W2:Y:S01]  /*0040*/  LDCU.64 UR8, c[0x0][0x358] ;  /* 0x00006b00ff0877ac */ /* 0x000ea20008000a00 */
[----:B------:R-:W1:Y:S01]  /*0050*/  S2R R17, SR_TID.Y ;  /* 0x0000000000117919 */ /* 0x000e620000002200 */
[----:B------:R-:W3:Y:S01]  /*0060*/  S2R R10, SR_CTAID.X ;  /* 0x00000000000a7919 */ /* 0x000ee20000002500 */
[----:B------:R-:W3:Y:S01]  /*0070*/  S2R R7, SR_TID.X ;  /* 0x0000000000077919 */ /* 0x000ee20000002100 */
[----:B0-----:R-:W-:-:S04]  /*0080*/  MOV R0, UR4 ;  /* 0x0000000400007c02 */ /* 0x001fc80008000f00 */
[----:B------:R-:W-:Y:S02]  /*0090*/  ISETP.GE.AND P0, PT, R0, 0x1, PT ;  /* 0x000000010000780c */ /* 0x000fe40003f06270 */
[----:B-1----:R-:W-:Y:S02]  /*00a0*/  LEA R3, R2, R17, 0x4 ;  /* 0x0000001102037211 */ /* 0x002fe400078e20ff */
[----:B---3--:R-:W-:-:S09]  /*00b0*/  LEA R5, R10, R7, 0x4 ;  /* 0x000000070a057211 */ /* 0x008fd200078e20ff */
[----:B--2---:R-:W-:Y:S05]  /*00c0*/  @!P0 BRA `(.L_x_0) ;  /* 0x0000000c00248947 */ /* 0x004fea0003800000 */
[----:B------:R-:W0:Y:S01]  /*00d0*/  S2UR UR6, SR_CgaCtaId ;  /* 0x00000000000679c3 */ /* 0x000e220000008800 */
[----:B------:R-:W-:Y:S01]  /*00e0*/  UMOV UR4, 0x400 ;  /* 0x0000040000047882 */ /* 0x000fe20000000000 */
[C---:B------:R-:W-:Y:S01]  /*00f0*/  ISETP.GE.U32.AND P0, PT, R0.reuse, 0x11, PT ;  /* 0x000000110000780c */ /* 0x040fe20003f06070 */
[----:B------:R-:W-:Y:S01]  /*0100*/  UIADD3 UR5, UPT, UPT, UR4, 0x400, URZ ;  /* 0x0000040004057890 */ /* 0x000fe2000fffe0ff */
[----:B------:R-:W-:Y:S02]  /*0110*/  IADD3 R25, PT, PT, R0, 0xf, RZ ;  /* 0x0000000f00197810 */ /* 0x000fe40007ffe0ff */
[----:B------:R-:W-:Y:S02]  /*0120*/  MOV R11, RZ ;  /* 0x000000ff000b7202 */ /* 0x000fe40000000f00 */
[----:B------:R-:W-:Y:S01]  /*0130*/  MOV R6, RZ ;  /* 0x000000ff00067202 */ /* 0x000fe20000000f00 */
[----:B0-----:R-:W-:Y:S02]  /*0140*/  ULEA UR4, UR6, UR4, 0x18 ;  /* 0x0000000406047291 */ /* 0x001fe4000f8ec0ff */
[----:B------:R-:W-:-:S04]  /*0150*/  ULEA UR5, UR6, UR5, 0x18 ;  /* 0x0000000506057291 */ /* 0x000fc8000f8ec0ff */
[----:B------:R-:W-:Y:S02]  /*0160*/  LEA R4, R17, UR4, 0x6 ;  /* 0x0000000411047c11 */ /* 0x000fe4000f8e30ff */
[C---:B------:R-:W-:Y:S02]  /*0170*/  LEA R2, R7.reuse, UR5, 0x2 ;  /* 0x0000000507027c11 */ /* 0x040fe4000f8e10ff */
[----:B------:R-:W-:Y:S02]  /*0180*/  LEA R24, R7, R4, 0x2 ;  /* 0x0000000407187211 */ /* 0x000fe400078e10ff */
[----:B------:R-:W-:Y:S01]  /*0190*/  LEA R22, R17, R2, 0x6 ;  /* 0x0000000211167211 */ /* 0x000fe200078e30ff */
[----:B------:R-:W-:Y:S06]  /*01a0*/  @!P0 BRA `(.L_x_1) ;  /* 0x0000000800048947 */ /* 0x000fec0003800000 */
[----:B------:R-:W0:Y:S01]  /*01b0*/  LDC R6, c[0x0][0x398] ;  /* 0x0000e600ff067b82 */ /* 0x000e220000000800 */
[C---:B------:R-:W-:Y:S01]  /*01c0*/  IADD3 R8, PT, PT, R17.reuse, 0x10, RZ ;  /* 0x0000001011087810 */ /* 0x040fe20007ffe0ff */
[-CC-:B------:R-:W-:Y:S01]  /*01d0*/  IMAD R21, R17, R0.reuse, R7.reuse ;  /* 0x0000000011157224 */ /* 0x180fe200078e0207 */
[----:B------:R-:W-:Y:S01]  /*01e0*/  MOV R11, RZ ;  /* 0x000000ff000b7202 */ /* 0x000fe20000000f00 */
[-CC-:B------:R-:W-:Y:S01]  /*01f0*/  IMAD R18, R3, R0.reuse, R7.reuse ;  /* 0x0000000003127224 */ /* 0x180fe200078e0207 */
[----:B------:R-:W-:Y:S01]  /*0200*/  MOV R16, R7 ;  /* 0x0000000700107202 */ /* 0x000fe20000000f00 */
[----:B------:R-:W-:Y:S01]  /*0210*/  IMAD R23, R8, R0, R7 ;  /* 0x0000000008177224 */ /* 0x000fe200078e0207 */
[----:B------:R-:W-:Y:S02]  /*0220*/  SHF.R.U32.HI R8, RZ, 0x4, R25 ;  /* 0x00000004ff087819 */ /* 0x000fe40000011619 */
[----:B------:R-:W-:Y:S02]  /*0230*/  LEA R21, R10, R21, 0x4 ;  /* 0x000000150a157211 */ /* 0x000fe400078e20ff */
[----:B------:R-:W-:-:S02]  /*0240*/  LOP3.LUT R8, R8, 0x7fffffe, RZ, 0xc0, !PT ;  /* 0x07fffffe08087812 */ /* 0x000fc400078ec0ff */
[----:B------:R-:W-:Y:S02]  /*0250*/  LEA R23, R10, R23, 0x4 ;  /* 0x000000170a177211 */ /* 0x000fe400078e20ff */
[----:B------:R-:W-:Y:S02]  /*0260*/  MOV R19, R17 ;  /* 0x0000001100137202 */ /* 0x000fe40000000f00 */
[----:B------:R-:W-:Y:S02]  /*0270*/  IADD3 R18, PT, PT, R18, 0x10, RZ ;  /* 0x0000001012127810 */ /* 0x000fe40007ffe0ff */
[----:B------:R-:W-:-:S07]  /*0280*/  IADD3 R20, PT, PT, -R8, RZ, RZ ;  /* 0x000000ff08147210 */ /* 0x000fce0007ffe1ff */
.L_x_2:
[----:B0-----:R-:W-:Y:S01]  /*0290*/  MOV R0, R6 ;  /* 0x0000000600007202 */ /* 0x001fe20000000f00 */
[----:B------:R-:W-:Y:S01]  /*02a0*/  HFMA2 R29, -RZ, RZ, 0, 0 ;  /* 0x00000000ff1d7431 */ /* 0x000fe200000001ff */
[----:B------:R-:W-:Y:S02]  /*02b0*/  VIMNMX.U32 R9, PT, PT, R3, R16, !PT ;  /* 0x0000001003097248 */ /* 0x000fe40007fe0000 */
[-C--:B------:R-:W-:Y:S02]  /*02c0*/  ISETP.GE.AND P0, PT, R5, R0.reuse, PT ;  /* 0x000000000500720c */ /* 0x080fe40003f06270 */
[-C--:B------:R-:W-:Y:S02]  /*02d0*/  ISETP.GE.U32.AND P2, PT, R9, R0.reuse, PT ;  /* 0x000000000900720c */ /* 0x080fe40003f46070 */
[----:B------:R-:W-:Y:S02]  /*02e0*/  ISETP.GE.U32.OR P1, PT, R19, R0, P0 ;  /* 0x000000001300720c */ /* 0x000fe40000726470 */
[----:B------:R-:W-:-:S09]  /*02f0*/  MOV R10, RZ ;  /* 0x000000ff000a7202 */ /* 0x000fd20000000f00 */
[----:B------:R-:W0:Y:S01]  /*0300*/  @!P2 LDC.64 R12, c[0x0][0x380] ;  /* 0x0000e000ff0cab82 */ /* 0x000e220000000a00 */
[----:B------:R-:W-:-:S07]  /*0310*/  @!P2 IADD3 R27, PT, PT, R18, -0x10, RZ ;  /* 0xfffffff0121ba810 */ /* 0x000fce0007ffe0ff */
[----:B------:R-:W1:Y:S01]  /*0320*/  @!P1 LDC.64 R8, c[0x0][0x388] ;  /* 0x0000e200ff089b82 */ /* 0x000e620000000a00 */
[----:B0-----:R-:W-:-:S05]  /*0330*/  @!P2 IMAD.WIDE.U32 R26, R27, 0x4, R12 ;  /* 0x000000041b1aa825 */ /* 0x001fca00078e000c */
[----:B------:R-:W2:Y:S01]  /*0340*/  @!P2 LDG.E R29, desc[UR8][R26.64] ;  /* 0x000000081a1da981 */ /* 0x000ea2000c1e1900 */
[----:B-1----:R-:W-:-:S05]  /*0350*/  @!P1 IMAD.WIDE.U32 R8, R21, 0x4, R8 ;  /* 0x0000000415089825 */ /* 0x002fca00078e0008 */
[----:B------:R-:W3:Y:S04]  /*0360*/  @!P1 LDG.E R10, desc[UR8][R8.64] ;  /* 0x00000008080a9981 */ /* 0x000ee8000c1e1900 */
[----:B--2---:R-:W-:Y:S04]  /*0370*/  STS [R24], R29 ;  /* 0x0000001d18007388 */ /* 0x004fe80000000800 */
[----:B---3--:R-:W-:Y:S01]  /*0380*/  STS [R22], R10 ;  /* 0x0000000a16007388 */ /* 0x008fe20000000800 */
[----:B------:R-:W-:Y:S06]  /*0390*/  BAR.SYNC.DEFER_BLOCKING 0x0 ;  /* 0x0000000000007b1d */ /* 0x000fec0000010000 */
[----:B------:R-:W-:Y:S04]  /*03a0*/  LDS R8, [R2] ;  /* 0x0000000002087984 */ /* 0x000fe80000000800 */
[----:B------:R-:W0:Y:S04]  /*03b0*/  LDS.128 R12, [R4] ;  /* 0x00000000040c7984 */ /* 0x000e280000000c00 */
[----:B------:R-:W1:Y:S04]  /*03c0*/  LDS R9, [R2+0x40] ;  /* 0x0000400002097984 */ /* 0x000e680000000800 */
[----:B------:R-:W2:Y:S04]  /*03d0*/  LDS R26, [R2+0x80] ;  /* 0x00008000021a7984 */ /* 0x000ea80000000800 */
[----:B------:R-:W3:Y:S04]  /*03e0*/  LDS R28, [R2+0xc0] ;  /* 0x0000c000021c7984 */ /* 0x000ee80000000800 */
[----:B------:R-:W-:Y:S01]  /*03f0*/  LDS R29, [R2+0x340] ;  /* 0x00034000021d7984 */ /* 0x000fe20000000800 */
[----:B0-----:R-:W-:-:S04]  /*0400*/  FFMA R12, R12, R8, R11 ;  /* 0x000000080c0c7223 */ /* 0x001fc8000000000b */
[----:B-1----:R-:W-:Y:S02]  /*0410*/  FFMA R11, R9, R13, R12 ;  /* 0x0000000d090b7223 */ /* 0x002fe4000000000c */
[----:B------:R-:W-:Y:S02]  /*0420*/  LDS R13, [R2+0x100] ;  /* 0x00010000020d7984 */ /* 0x000fe40000000800 */
[----:B--2---:R-:W-:Y:S02]  /*0430*/  FFMA R27, R26, R14, R11 ;  /* 0x0000000e1a1b7223 */ /* 0x004fe4000000000b */
[----:B------:R-:W0:Y:S02]  /*0440*/  LDS.128 R8, [R4+0x10] ;  /* 0x0000100004087984 */ /* 0x000e240000000c00 */
[----:B---3--:R-:W-:Y:S02]  /*0450*/  FFMA R15, R28, R15, R27 ;  /* 0x0000000f1c0f7223 */ /* 0x008fe4000000001b */
[----:B------:R-:W1:Y:S04]  /*0460*/  LDS R27, [R2+0x140] ;  /* 0x00014000021b7984 */ /* 0x000e680000000800 */
[----:B------:R-:W2:Y:S04]  /*0470*/  LDS R12, [R2+0x180] ;  /* 0x00018000020c7984 */ /* 0x000ea80000000800 */
[----:B------:R-:W3:Y:S01]  /*0480*/  LDS R26, [R2+0x1c0] ;  /* 0x0001c000021a7984 */ /* 0x000ee20000000800 */
        /* <DEDUP_REMOVED lines=14> */
[----:B---3--:R-:W-:Y:S01]  /*0570*/  FFMA R15, R26, R15, R13 ;  /* 0x0000000f1a0f7223 */ /* 0x008fe2000000000d */
[----:B------:R-:W-:Y:S01]  /*0580*/  VIADDMNMX.U32 R13, R16, 0x10, R3, !PT ;  /* 0x00000010100d7846 */ /* 0x000fe20007800003 */
[----:B------:R-:W-:Y:S03]  /*0590*/  LDS R26, [R2+0x3c0] ;  /* 0x0003c000021a7984 */ /* 0x000fe60000000800 */
[----:B------:R-:W-:-:S13]  /*05a0*/  ISETP.GE.U32.AND P1, PT, R13, R0, PT ;  /* 0x000000000d00720c */ /* 0x000fda0003f26070 */
[----:B------:R-:W1:Y:S01]  /*05b0*/  @!P1 LDC.64 R12, c[0x0][0x380] ;  /* 0x0000e000ff0c9b82 */ /* 0x000e620000000a00 */
[----:B0-----:R-:W-:Y:S01]  /*05c0*/  FFMA R8, R8, R27, R15 ;  /* 0x0000001b08087223 */ /* 0x001fe2000000000f */
[----:B------:R-:W-:-:S04]  /*05d0*/  IADD3 R15, PT, PT, R19, 0x10, RZ ;  /* 0x00000010130f7810 */ /* 0x000fc80007ffe0ff */
[----:B------:R-:W-:Y:S01]  /*05e0*/  ISETP.GE.U32.OR P0, PT, R15, R0, P0 ;  /* 0x000000000f00720c */ /* 0x000fe20000706470 */
[----:B------:R-:W-:Y:S01]  /*05f0*/  FFMA R15, R29, R9, R8 ;  /* 0x000000091d0f7223 */ /* 0x000fe20000000008 */
[----:B-1----:R-:W-:Y:S02]  /*0600*/  @!P1 IMAD.WIDE.U32 R28, R18, 0x4, R12 ;  /* 0x00000004121c9825 */ /* 0x002fe400078e000c */
[----:B------:R-:W0:Y:S09]  /*0610*/  LDS R12, [R2+0x380] ;  /* 0x00038000020c7984 */ /* 0x000e320000000800 */
[----:B------:R-:W1:Y:S01]  /*0620*/  @!P0 LDC.64 R8, c[0x0][0x388] ;  /* 0x0000e200ff088b82 */ /* 0x000e620000000a00 */
[----:B------:R-:W-:-:S07]  /*0630*/  HFMA2 R27, -RZ, RZ, 0, 0 ;  /* 0x00000000ff1b7431 */ /* 0x000fce00000001ff */
[----:B------:R-:W-:Y:S01]  /*0640*/  BAR.SYNC.DEFER_BLOCKING 0x0 ;  /* 0x0000000000007b1d */ /* 0x000fe20000010000 */
[----:B------:R-:W-:Y:S01]  /*0650*/  MOV R13, RZ ;  /* 0x000000ff000d7202 */ /* 0x000fe20000000f00 */
[----:B-1----:R-:W-:-:S04]  /*0660*/  @!P0 IMAD.WIDE.U32 R8, R23, 0x4, R8 ;  /* 0x0000000417088825 */ /* 0x002fc800078e0008 */
[----:B------:R1:W2:Y:S04]  /*0670*/  @!P1 LDG.E R27, desc[UR8][R28.64] ;  /* 0x000000081c1b9981 */ /* 0x0002a8000c1e1900 */
[----:B------:R-:W3:Y:S01]  /*0680*/  @!P0 LDG.E R13, desc[UR8][R8.64] ;  /* 0x00000008080d8981 */ /* 0x000ee2000c1e1900 */
[----:B0-----:R-:W-:-:S04]  /*0690*/  FFMA R10, R12, R10, R15 ;  /* 0x0000000a0c0a7223 */ /* 0x001fc8000000000f */
[----:B-1----:R-:W-:Y:S01]  /*06a0*/  FFMA R29, R26, R11, R10 ;  /* 0x0000000b1a1d7223 */ /* 0x002fe2000000000a */
[----:B------:R-:W-:-:S04]  /*06b0*/  IADD3 R20, PT, PT, R20, 0x2, RZ ;  /* 0x0000000214147810 */ /* 0x000fc80007ffe0ff */
[----:B------:R-:W-:Y:S02]  /*06c0*/  ISETP.NE.AND P0, PT, R20, RZ, PT ;  /* 0x000000ff1400720c */ /* 0x000fe40003f05270 */
[----:B------:R-:W-:Y:S02]  /*06d0*/  IADD3 R16, PT, PT, R16, 0x20, RZ ;  /* 0x0000002010107810 */ /* 0x000fe40007ffe0ff */
[----:B------:R-:W-:Y:S02]  /*06e0*/  IADD3 R19, PT, PT, R19, 0x20, RZ ;  /* 0x0000002013137810 */ /* 0x000fe40007ffe0ff */
[----:B------:R-:W-:Y:S02]  /*06f0*/  IADD3 R18, PT, PT, R18, 0x20, RZ ;  /* 0x0000002012127810 */ /* 0x000fe40007ffe0ff */
[C---:B------:R-:W-:Y:S02]  /*0700*/  LEA R21, R0.reuse, R21, 0x5 ;  /* 0x0000001500157211 */ /* 0x040fe400078e28ff */
[----:B------:R-:W-:Y:S01]  /*0710*/  LEA R23, R0, R23, 0x5 ;  /* 0x0000001700177211 */ /* 0x000fe200078e28ff */
[----:B--2---:R-:W-:Y:S04]  /*0720*/  STS [R24], R27 ;  /* 0x0000001b18007388 */ /* 0x004fe80000000800 */
[----:B---3--:R-:W-:Y:S01]  /*0730*/  STS [R22], R13 ;  /* 0x0000000d16007388 */ /* 0x008fe20000000800 */
[----:B------:R-:W-:Y:S06]  /*0740*/  BAR.SYNC.DEFER_BLOCKING 0x0 ;  /* 0x0000000000007b1d */ /* 0x000fec0000010000 */
[----:B------:R-:W-:Y:S04]  /*0750*/  LDS R9, [R2] ;  /* 0x0000000002097984 */ /* 0x000fe80000000800 */
[----:B------:R-:W0:Y:S04]  /*0760*/  LDS.128 R12, [R4] ;  /* 0x00000000040c7984 */ /* 0x000e280000000c00 */
[----:B------:R-:W1:Y:S04]  /*0770*/  LDS R11, [R2+0x40] ;  /* 0x00004000020b7984 */ /* 0x000e680000000800 */
[----:B------:R-:W2:Y:S04]  /*0780*/  LDS R10, [R2+0x80] ;  /* 0x00008000020a7984 */ /* 0x000ea80000000800 */
[----:B------:R-:W3:Y:S01]  /*0790*/  LDS R26, [R2+0xc0] ;  /* 0x0000c000021a7984 */ /* 0x000ee20000000800 */
[----:B0-----:R-:W-:-:S03]  /*07a0*/  FFMA R12, R12, R9, R29 ;  /* 0x000000090c0c7223 */ /* 0x001fc6000000001d */
[----:B------:R-:W-:Y:S01]  /*07b0*/  LDS R29, [R2+0x3c0] ;  /* 0x0003c000021d7984 */ /* 0x000fe20000000800 */
[----:B-1----:R-:W-:-:S03]  /*07c0*/  FFMA R11, R11, R13, R12 ;  /* 0x0000000d0b0b7223 */ /* 0x002fc6000000000c */
[----:B------:R-:W-:Y:S01]  /*07d0*/  LDS R13, [R2+0x100] ;  /* 0x00010000020d7984 */ /* 0x000fe20000000800 */
[----:B--2---:R-:W-:-:S03]  /*07e0*/  FFMA R27, R10, R14, R11 ;  /* 0x0000000e0a1b7223 */ /* 0x004fc6000000000b */
[----:B------:R-:W0:Y:S01]  /*07f0*/  LDS.128 R8, [R4+0x10] ;  /* 0x0000100004087984 */ /* 0x000e220000000c00 */
[----:B---3--:R-:W-:-:S03]  /*0800*/  FFMA R15, R26, R15, R27 ;  /* 0x0000000f1a0f7223 */ /* 0x008fc6000000001b */
        /* <DEDUP_REMOVED lines=19> */
[----:B------:R-:W2:Y:S01]  /*0940*/  LDS R12, [R2+0x380] ;  /* 0x00038000020c7984 */ /* 0x000ea20000000800 */
[----:B0-----:R-:W-:-:S04]  /*0950*/  FFMA R8, R8, R13, R15 ;  /* 0x0000000d08087223 */ /* 0x001fc8000000000f */
[----:B-1----:R-:W-:-:S04]  /*0960*/  FFMA R9, R27, R9, R8 ;  /* 0x000000091b097223 */ /* 0x002fc80000000008 */
[----:B--2---:R-:W-:-:S04]  /*0970*/  FFMA R10, R12, R10, R9 ;  /* 0x0000000a0c0a7223 */ /* 0x004fc80000000009 */
[----:B------:R-:W-:Y:S01]  /*0980*/  FFMA R11, R29, R11, R10 ;  /* 0x0000000b1d0b7223 */ /* 0x000fe2000000000a */
[----:B------:R-:W-:Y:S06]  /*0990*/  BAR.SYNC.DEFER_BLOCKING 0x0 ;  /* 0x0000000000007b1d */ /* 0x000fec0000010000 */
[----:B------:R-:W-:Y:S05]  /*09a0*/  @P0 BRA `(.L_x_2) ;  /* 0xfffffff800380947 */ /* 0x000fea000383ffff */
[----:B------:R-:W-:-:S07]  /*09b0*/  LOP3.LUT R6, R25, 0x7fffffe0, RZ, 0xc0, !PT ;  /* 0x7fffffe019067812 */ /* 0x000fce00078ec0ff */
.L_x_1:
[----:B------:R-:W-:-:S13]  /*09c0*/  LOP3.LUT P0, RZ, R25, 0x10, RZ, 0xc0, !PT ;  /* 0x0000001019ff7812 */ /* 0x000fda000780c0ff */
[----:B------:R-:W-:Y:S05]  /*09d0*/  @!P0 BRA `(.L_x_0) ;  /* 0x0000000000e08947 */ /* 0x000fea0003800000 */
[-C--:B------:R-:W-:Y:S01]  /*09e0*/  IADD3 R10, PT, PT, R7, R6.reuse, RZ ;  /* 0x00000006070a7210 */ /* 0x080fe20007ffe0ff */
[----:B------:R-:W-:Y:S01]  /*09f0*/  HFMA2 R23, -RZ, RZ, 0, 0 ;  /* 0x00000000ff177431 */ /* 0x000fe200000001ff */
[----:B------:R-:W-:Y:S02]  /*0a00*/  IADD3 R17, PT, PT, R17, R6, RZ ;  /* 0x0000000611117210 */ /* 0x000fe40007ffe0ff */
[----:B------:R-:W-:Y:S02]  /*0a10*/  VIMNMX.U32 R7, PT, PT, R3, R10, !PT ;  /* 0x0000000a03077248 */ /* 0x000fe40007fe0000 */
[-C--:B------:R-:W-:Y:S02]  /*0a20*/  ISETP.GE.U32.AND P0, PT, R17, R0.reuse, PT ;  /* 0x000000001100720c */ /* 0x080fe40003f06070 */
[-C--:B------:R-:W-:Y:S02]  /*0a30*/  ISETP.GE.U32.AND P1, PT, R7, R0.reuse, PT ;  /* 0x000000000700720c */ /* 0x080fe40003f26070 */
[----:B------:R-:W-:-:S02]  /*0a40*/  ISETP.GE.OR P0, PT, R5, R0, P0 ;  /* 0x000000000500720c */ /* 0x000fc40000706670 */
[----:B------:R-:W-:-:S09]  /*0a50*/  MOV R25, RZ ;  /* 0x000000ff00197202 */ /* 0x000fd20000000f00 */
[----:B------:R-:W0:Y:S01]  /*0a60*/  @!P1 LDC.64 R8, c[0x0][0x380] ;  /* 0x0000e000ff089b82 */ /* 0x000e220000000a00 */
[-C--:B------:R-:W-:Y:S02]  /*0a70*/  @!P1 IMAD R13, R3, R0.reuse, R10 ;  /* 0x00000000030d9224 */ /* 0x080fe400078e020a */
[----:B------:R-:W-:-:S05]  /*0a80*/  @!P0 IMAD R21, R17, R0, R5 ;  /* 0x0000000011158224 */ /* 0x000fca00078e0205 */
        /* <DEDUP_REMOVED lines=13> */
[----:B------:R-:W-:Y:S04]  /*0b60*/  LDS R7, [R2+0x100] ;  /* 0x0001000002077984 */ /* 0x000fe80000000800 */
[----:B------:R-:W4:Y:S04]  /*0b70*/  LDS.128 R12, [R4+0x10] ;  /* 0x00001000040c7984 */ /* 0x000f280000000c00 */
[----:B------:R-:W5:Y:S04]  /*0b80*/  LDS R6, [R2+0x140] ;  /* 0x0001400002067984 */ /* 0x000f680000000800 */
[----:B------:R-:W5:Y:S04]  /*0b90*/  LDS R21, [R2+0x180] ;  /* 0x0001800002157984 */ /* 0x000f680000000800 */
[----:B------:R-:W5:Y:S04]  /*0ba0*/  LDS R20, [R2+0x1c0] ;  /* 0x0001c00002147984 */ /* 0x000f680000000800 */
[----:B------:R-:W-:Y:S01]  /*0bb0*/  LDS R23, [R2+0x200] ;  /* 0x0002000002177984 */ /* 0x000fe20000000800 */
[----:B0-----:R-:W-:-:S03]  /*0bc0*/  FFMA R16, R16, R10, R11 ;  /* 0x0000000a10107223 */ /* 0x001fc6000000000b */
[----:B------:R-:W-:Y:S04]  /*0bd0*/  LDS R22, [R2+0x240] ;  /* 0x0002400002167984 */ /* 0x000fe80000000800 */
[----:B------:R-:W0:Y:S01]  /*0be0*/  LDS.128 R8, [R4+0x20] ;  /* 0x0000200004087984 */ /* 0x000e220000000c00 */
[----:B-1----:R-:W-:-:S03]  /*0bf0*/  FFMA R16, R29, R17, R16 ;  /* 0x000000111d107223 */ /* 0x002fc60000000010 */
[----:B------:R-:W1:Y:S01]  /*0c00*/  LDS R25, [R2+0x280] ;  /* 0x0002800002197984 */ /* 0x000e620000000800 */
[----:B--2---:R-:W-:-:S03]  /*0c10*/  FFMA R27, R27, R18, R16 ;  /* 0x000000121b1b7223 */ /* 0x004fc60000000010 */
[----:B------:R-:W2:Y:S01]  /*0c20*/  LDS R24, [R2+0x2c0] ;  /* 0x0002c00002187984 */ /* 0x000ea20000000800 */
[----:B---3--:R-:W-:-:S03]  /*0c30*/  FFMA R29, R26, R19, R27 ;  /* 0x000000131a1d7223 */ /* 0x008fc6000000001b */
[----:B------:R-:W-:Y:S04]  /*0c40*/  LDS R27, [R2+0x300] ;  /* 0x00030000021b7984 */ /* 0x000fe80000000800 */
[----:B------:R-:W3:Y:S01]  /*0c50*/  LDS.128 R16, [R4+0x30] ;  /* 0x0000300004107984 */ /* 0x000ee20000000c00 */
[----:B----4-:R-:W-:-:S03]  /*0c60*/  FFMA R7, R12, R7, R29 ;  /* 0x000000070c077223 */ /* 0x010fc6000000001d */
[----:B------:R-:W4:Y:S01]  /*0c70*/  LDS R12, [R2+0x340] ;  /* 0x00034000020c7984 */ /* 0x000f220000000800 */
[----:B-----5:R-:W-:-:S03]  /*0c80*/  FFMA R26, R6, R13, R7 ;  /* 0x0000000d061a7223 */ /* 0x020fc60000000007 */
[----:B------:R-:W5:Y:S04]  /*0c90*/  LDS R7, [R2+0x380] ;  /* 0x0003800002077984 */ /* 0x000f680000000800 */
[----:B------:R-:W5:Y:S01]  /*0ca0*/  LDS R6, [R2+0x3c0] ;  /* 0x0003c00002067984 */ /* 0x000f620000000800 */
[----:B------:R-:W-:-:S04]  /*0cb0*/  FFMA R21, R21, R14, R26 ;  /* 0x0000000e15157223 */ /* 0x000fc8000000001a */
[----:B------:R-:W-:-:S04]  /*0cc0*/  FFMA R15, R20, R15, R21 ;  /* 0x0000000f140f7223 */ /* 0x000fc80000000015 */
[----:B0-----:R-:W-:-:S04]  /*0cd0*/  FFMA R15, R8, R23, R15 ;  /* 0x00000017080f7223 */ /* 0x001fc8000000000f */
[----:B------:R-:W-:-:S04]  /*0ce0*/  FFMA R22, R22, R9, R15 ;  /* 0x0000000916167223 */ /* 0x000fc8000000000f */
[----:B-1----:R-:W-:-:S04]  /*0cf0*/  FFMA R25, R25, R10, R22 ;  /* 0x0000000a19197223 */ /* 0x002fc80000000016 */
[----:B--2---:R-:W-:-:S04]  /*0d00*/  FFMA R11, R24, R11, R25 ;  /* 0x0000000b180b7223 */ /* 0x004fc80000000019 */
[----:B---3--:R-:W-:-:S04]  /*0d10*/  FFMA R11, R16, R27, R11 ;  /* 0x0000001b100b7223 */ /* 0x008fc8000000000b */
[----:B----4-:R-:W-:-:S04]  /*0d20*/  FFMA R12, R12, R17, R11 ;  /* 0x000000110c0c7223 */ /* 0x010fc8000000000b */
[----:B-----5:R-:W-:-:S04]  /*0d30*/  FFMA R7, R7, R18, R12 ;  /* 0x0000001207077223 */ /* 0x020fc8000000000c */
[----:B------:R-:W-:Y:S01]  /*0d40*/  FFMA R11, R6, R19, R7 ;  /* 0x00000013060b7223 */ /* 0x000fe20000000007 */
[----:B------:R-:W-:Y:S06]  /*0d50*/  BAR.SYNC.DEFER_BLOCKING 0x0 ;  /* 0x0000000000007b1d */ /* 0x000fec0000010000 */
.L_x_0:
[----:B------:R-:W-:-:S04]  /*0d60*/  VIMNMX R7, PT, PT, R3, R5, !PT ;  /* 0x0000000503077248 */ /* 0x000fc80007fe0100 */
[----:B------:R-:W-:-:S13]  /*0d70*/  ISETP.GE.AND P0, PT, R7, R0, PT ;  /* 0x000000000700720c */ /* 0x000fda0003f06270 */
[----:B------:R-:W-:Y:S05]  /*0d80*/  @P0 EXIT ;  /* 0x000000000000094d */ /* 0x000fea0003800000 */
[----:B------:R-:W0:Y:S01]  /*0d90*/  LDC.64 R6, c[0x0][0x390] ;  /* 0x0000e400ff067b82 */ /* 0x000e220000000a00 */
[----:B------:R-:W-:-:S04]  /*0da0*/  IMAD R3, R3, R0, R5 ;  /* 0x0000000003037224 */ /* 0x000fc800078e0205 */
[----:B0-----:R-:W-:-:S05]  /*0db0*/  IMAD.WIDE R2, R3, 0x4, R6 ;  /* 0x0000000403027825 */ /* 0x001fca00078e0206 */
[----:B------:R-:W-:Y:S01]  /*0dc0*/  STG.E desc[UR8][R2.64], R11 ;  /* 0x0000000b02007986 */ /* 0x000fe2000c101908 */
[----:B------:R-:W-:Y:S05]  /*0dd0*/  EXIT ;  /* 0x000000000000794d */ /* 0x000fea0003800000 */
.L_x_3:
[----:B------:R-:W-:-:S00]  /*0de0*/  BRA `(.L_x_3) ;  /* 0xfffffffc00fc7947 */ /* 0x000fc0000383ffff */
[----:B------:R-:W-:-:S00]  /*0df0*/  NOP ;  /* 0x0000000000007918 */ /* 0x000fc00000000000 */
        /* <DEDUP_REMOVED lines=8> */
.L_x_9:


//--------------------- .text._Z12matmul_naivePKfS0_Pfi --------------------------
	.section	.text._Z12matmul_naivePKfS0_Pfi,"ax",@progbits
	.align	128
        .global         _Z12matmul_naivePKfS0_Pfi
        .type           _Z12matmul_naivePKfS0_Pfi,@function
        .size           _Z12matmul_naivePKfS0_Pfi,(.L_x_10 - _Z12matmul_naivePKfS0_Pfi)
        .other          _Z12matmul_naivePKfS0_Pfi,@"STO_CUDA_ENTRY STV_DEFAULT"
_Z12matmul_naivePKfS0_Pfi:
.text._Z12matmul_naivePKfS0_Pfi:
[----:B------:R-:W-:Y:S01]  /*0000*/  LDC R1, c[0x0][0x37c] ;  /* 0x0000df00ff017b82 */ /* 0x000fe20000000800 */
[----:B------:R-:W0:Y:S07]  /*0010*/  S2R R0, SR_TID.Y ;  /* 0x0000000000007919 */ /* 0x000e2e0000002200 */
[----:B------:R-:W0:Y:S01]  /*0020*/  S2UR UR4, SR_CTAID.Y ;  /* 0x00000000000479c3 */ /* 0x000e220000002600 */
[----:B------:R-:W1:Y:S01]  /*0030*/  LDCU UR20, c[0x0][0x398] ;  /* 0x00007300ff1477ac */ /* 0x000e620008000800 */
[----:B------:R-:W2:Y:S06]  /*0040*/  S2R R3, SR_TID.X ;  /* 0x0000000000037919 */ /* 0x000eac0000002100 */
[----:B------:R-:W0:Y:S08]  /*0050*/  LDC R13, c[0x0][0x364] ;  /* 0x0000d900ff0d7b82 */ /* 0x000e300000000800 */
[----:B------:R-:W2:Y:S08]  /*0060*/  S2UR UR5, SR_CTAID.X ;  /* 0x00000000000579c3 */ /* 0x000eb00000002500 */
[----:B------:R-:W2:Y:S01]  /*0070*/  LDC R2, c[0x0][0x360] ;  /* 0x0000d800ff027b82 */ /* 0x000ea20000000800 */
[----:B0-----:R-:W-:-:S02]  /*0080*/  IMAD R13, R13, UR4, R0 ;  /* 0x000000040d0d7c24 */ /* 0x001fc4000f8e0200 */
[----:B--2---:R-:W-:-:S05]  /*0090*/  IMAD R0, R2, UR5, R3 ;  /* 0x0000000502007c24 */ /* 0x004fca000f8e0203 */
[----:B------:R-:W-:-:S04]  /*00a0*/  VIMNMX R2, PT, PT, R13, R0, !PT ;  /* 0x000000000d027248 */ /* 0x000fc80007fe0100 */
[----:B-1----:R-:W-:-:S13]  /*00b0*/  ISETP.GE.AND P0, PT, R2, UR20, PT ;  /* 0x0000001402007c0c */ /* 0x002fda000bf06270 */
[----:B------:R-:W-:Y:S05]  /*00c0*/  @P0 EXIT ;  /* 0x000000000000094d */ /* 0x000fea0003800000 */
[----:B------:R-:W-:Y:S01]  /*00d0*/  UISETP.GE.U32.AND UP0, UPT, UR20, 0x8, UPT ;  /* 0x000000081400788c */ /* 0x000fe2000bf06070 */
[----:B------:R-:W-:Y:S02]  /*00e0*/  HFMA2 R12, -RZ, RZ, 0, 0 ;  /* 0x00000000ff0c7431 */ /* 0x000fe400000001ff */
[----:B------:R-:W-:Y:S01]  /*00f0*/  IMAD R13, R13, UR20, RZ ;  /* 0x000000140d0d7c24 */ /* 0x000fe2000f8e02ff */
[----:B------:R-:W-:Y:S01]  /*0100*/  UMOV UR4, URZ ;  /* 0x000000ff00047c82 */ /* 0x000fe20008000000 */
[----:B------:R-:W0:Y:S04]  /*0110*/  LDCU.64 UR18, c[0x0][0x358] ;  /* 0x00006b00ff1277ac */ /* 0x000e280008000a00 */
[----:B------:R-:W-:Y:S05]  /*0120*/  BRA.U !UP0, `(.L_x_4) ;  /* 0x0000000508047547 */ /* 0x000fea000b800000 */
[----:B------:R-:W1:Y:S01]  /*0130*/  LDCU.128 UR24, c[0x0][0x380] ;  /* 0x00007000ff1877ac */ /* 0x000e620008000c00 */
[----:B------:R-:W-:Y:S02]  /*0140*/  MOV R12, RZ ;  /* 0x000000ff000c7202 */ /* 0x000fe40000000f00 */
[----:B------:R-:W-:Y:S01]  /*0150*/  MOV R14, R0 ;  /* 0x00000000000e7202 */ /* 0x000fe20000000f00 */
[----:B------:R-:W-:-:S04]  /*0160*/  ULOP3.LUT UR4, UR20, 0x7ffffff8, URZ, 0xc0, !UPT ;  /* 0x7ffffff814047892 */ /* 0x000fc8000f8ec0ff */
[----:B------:R-:W-:Y:S01]  /*0170*/  UIADD3 UR5, UPT, UPT, -UR4, URZ, URZ ;  /* 0x000000ff04057290 */ /* 0x000fe2000fffe1ff */
[----:B-1----:R-:W-:Y:S01]  /*0180*/  MOV R2, UR24 ;  /* 0x0000001800027c02 */ /* 0x002fe20008000f00 */
[----:B------:R-:W-:Y:S01]  /*0190*/  UIMAD.WIDE UR6, UR20, 0x8, UR26 ;  /* 0x00000008140678a5 */ /* 0x000fe2000f8e021a */
[----:B------:R-:W-:Y:S01]  /*01a0*/  MOV R3, UR25 ;  /* 0x0000001900037c02 */ /* 0x000fe20008000f00 */
[----:B------:R-:W-:Y:S02]  /*01b0*/  UIMAD.WIDE UR8, UR20, 0xc, UR26 ;  /* 0x0000000c140878a5 */ /* 0x000fe4000f8e021a */
[----:B------:R-:W-:Y:S01]  /*01c0*/  UIMAD.WIDE UR10, UR20, 0x10, UR26 ;  /* 0x00000010140a78a5 */ /* 0x000fe2000f8e021a */
[----:B------:R-:W-:Y:S01]  /*01d0*/  IMAD.WIDE.U32 R2, R13, 0x4, R2 ;  /* 0x000000040d027825 */ /* 0x000fe200078e0002 */
[----:B------:R-:W-:Y:S02]  /*01e0*/  UIMAD.WIDE UR12, UR20, 0x14, UR26 ;  /* 0x00000014140c78a5 */ /* 0x000fe4000f8e021a */
[----:B------:R-:W-:Y:S01]  /*01f0*/  UIMAD.WIDE UR14, UR20, 0x18, UR26 ;  /* 0x00000018140e78a5 */ /* 0x000fe2000f8e021a */
[----:B------:R-:W-:Y:S01]  /*0200*/  IADD3 R2, P0, PT, R2, 0x10, RZ ;  /* 0x0000001002027810 */ /* 0x000fe20007f1e0ff */
[----:B------:R-:W-:-:S03]  /*0210*/  UIMAD.WIDE UR16, UR20, 0x1c, UR26 ;  /* 0x0000001c141078a5 */ /* 0x000fc6000f8e021a */
[----:B------:R-:W-:-:S09]  /*0220*/  IADD3.X R3, PT, PT, RZ, R3, RZ, P0, !PT ;  /* 0x00000003ff037210 */ /* 0x000fd200007fe4ff */
.L_x_5:
[----:B------:R-:W-:Y:S01]  /*0230*/  UIMAD.WIDE UR22, UR20, 0x4, UR26 ;  /* 0x00000004141678a5 */ /* 0x000fe2000f8e021a */
[----:B------:R-:W-:Y:S02]  /*0240*/  IMAD.MOV.U32 R23, RZ, RZ, 0x4 ;  /* 0x00000004ff177424 */ /* 0x000fe400078e00ff */
[----:B------:R-:W-:Y:S01]  /*0250*/  HFMA2 R11, -RZ, RZ, 0, 2.384185791015625e-07 ;  /* 0x00000004ff0b7431 */ /* 0x000fe200000001ff */
[----:B------:R-:W-:Y:S01]  /*0260*/  MOV R25, 0x4 ;  /* 0x0000000400197802 */ /* 0x000fe20000000f00 */
[----:B0-----:R-:W2:Y:S01]  /*0270*/  LDG.E R21, desc[UR18][R2.64+-0x10] ;  /* 0xfffff01202157981 */ /* 0x001ea2000c1e1900 */
[C---:B------:R-:W-:Y:S01]  /*0280*/  IMAD.WIDE R22, R14.reuse, R23, UR26 ;  /* 0x0000001a0e167e25 */ /* 0x040fe2000f8e0217 */
[----:B------:R-:W-:Y:S02]  /*0290*/  MOV R8, UR22 ;  /* 0x0000001600087c02 */ /* 0x000fe40008000f00 */
[----:B------:R-:W-:Y:S01]  /*02a0*/  MOV R9, UR23 ;  /* 0x0000001700097c02 */ /* 0x000fe20008000f00 */
[----:B------:R-:W3:Y:S02]  /*02b0*/  LDG.E R19, desc[UR18][R2.64+-0xc] ;  /* 0xfffff41202137981 */ /* 0x000ee4000c1e1900 */
[----:B------:R-:W-:-:S02]  /*02c0*/  IMAD.WIDE R8, R14, 0x4, R8 ;  /* 0x000000040e087825 */ /* 0x000fc400078e0208 */
[----:B------:R-:W2:Y:S01]  /*02d0*/  LDG.E R22, desc[UR18][R22.64] ;  /* 0x0000001216167981 */ /* 0x000ea2000c1e1900 */
[----:B------:R-:W-:Y:S01]  /*02e0*/  MOV R5, 0x4 ;  /* 0x0000000400057802 */ /* 0x000fe20000000f00 */
[C---:B------:R-:W-:Y:S02]  /*02f0*/  IMAD.WIDE R24, R14.reuse, R25, UR6 ;  /* 0x000000060e187e25 */ /* 0x040fe4000f8e0219 */
[----:B------:R0:W3:Y:S02]  /*0300*/  LDG.E R20, desc[UR18][R8.64] ;  /* 0x0000001208147981 */ /* 0x0000e4000c1e1900 */
[----:B------:R-:W-:Y:S02]  /*0310*/  IMAD.WIDE R10, R14, R11, UR8 ;  /* 0x000000080e0a7e25 */ /* 0x000fe4000f8e020b */
[----:B------:R-:W4:Y:S04]  /*0320*/  LDG.E R18, desc[UR18][R24.64] ;  /* 0x0000001218127981 */ /* 0x000f28000c1e1900 */
[----:B------:R-:W4:Y:S01]  /*0330*/  LDG.E R17, desc[UR18][R2.64+-0x8] ;  /* 0xfffff81202117981 */ /* 0x000f22000c1e1900 */
[----:B0-----:R-:W-:-:S02]  /*0340*/  HFMA2 R9, -RZ, RZ, 0, 2.384185791015625e-07 ;  /* 0x00000004ff097431 */ /* 0x001fc400000001ff */
[----:B------:R-:W-:Y:S01]  /*0350*/  IMAD.MOV.U32 R7, RZ, RZ, 0x4 ;  /* 0x00000004ff077424 */ /* 0x000fe200078e00ff */
[----:B------:R0:W5:Y:S01]  /*0360*/  LDG.E R16, desc[UR18][R10.64] ;  /* 0x000000120a107981 */ /* 0x000162000c1e1900 */
[----:B------:R-:W-:-:S03]  /*0370*/  IMAD.WIDE R4, R14, R5, UR10 ;  /* 0x0000000a0e047e25 */ /* 0x000fc6000f8e0205 */
[----:B------:R-:W5:Y:S01]  /*0380*/  LDG.E R15, desc[UR18][R2.64+-0x4] ;  /* 0xfffffc12020f7981 */ /* 0x000f62000c1e1900 */
[C---:B------:R-:W-:Y:S01]  /*0390*/  IMAD.WIDE R6, R14.reuse, R7, UR12 ;  /* 0x0000000c0e067e25 */ /* 0x040fe2000f8e0207 */
[----:B------:R-:W-:Y:S02]  /*03a0*/  MOV R27, 0x4 ;  /* 0x00000004001b7802 */ /* 0x000fe40000000f00 */
[----:B------:R1:W5:Y:S01]  /*03b0*/  LDG.E R4, desc[UR18][R4.64] ;  /* 0x0000001204047981 */ /* 0x000362000c1e1900 */
[----:B------:R-:W-:-:S03]  /*03c0*/  IMAD.WIDE R8, R14, R9, UR14 ;  /* 0x0000000e0e087e25 */ /* 0x000fc6000f8e0209 */
[----:B------:R-:W5:Y:S01]  /*03d0*/  LDG.E R23, desc[UR18][R2.64] ;  /* 0x0000001202177981 */ /* 0x000f62000c1e1900 */
[----:B0-----:R-:W-:-:S03]  /*03e0*/  IMAD.WIDE R10, R14, R27, UR16 ;  /* 0x000000100e0a7e25 */ /* 0x001fc6000f8e021b */
[----:B------:R-:W5:Y:S04]  /*03f0*/  LDG.E R7, desc[UR18][R6.64] ;  /* 0x0000001206077981 */ /* 0x000f68000c1e1900 */
[----:B------:R-:W5:Y:S04]  /*0400*/  LDG.E R24, desc[UR18][R2.64+0x4] ;  /* 0x0000041202187981 */ /* 0x000f68000c1e1900 */
[----:B------:R-:W5:Y:S04]  /*0410*/  LDG.E R8, desc[UR18][R8.64] ;  /* 0x0000001208087981 */ /* 0x000f68000c1e1900 */
[----:B------:R-:W5:Y:S04]  /*0420*/  LDG.E R25, desc[UR18][R2.64+0x8] ;  /* 0x0000081202197981 */ /* 0x000f68000c1e1900 */
[----:B------:R-:W5:Y:S04]  /*0430*/  LDG.E R10, desc[UR18][R10.64] ;  /* 0x000000120a0a7981 */ /* 0x000f68000c1e1900 */
[----:B------:R0:W5:Y:S01]  /*0440*/  LDG.E R27, desc[UR18][R2.64+0xc] ;  /* 0x00000c12021b7981 */ /* 0x000162000c1e1900 */
[----:B------:R-:W-:-:S04]  /*0450*/  UIADD3 UR5, UPT, UPT, UR5, 0x8, URZ ;  /* 0x0000000805057890 */ /* 0x000fc8000fffe0ff */
[----:B------:R-:W-:Y:S01]  /*0460*/  UISETP.NE.AND UP0, UPT, UR5, URZ, UPT ;  /* 0x000000ff0500728c */ /* 0x000fe2000bf05270 */
[----:B-1----:R-:W-:Y:S02]  /*0470*/  MOV R5, UR20 ;  /* 0x0000001400057c02 */ /* 0x002fe40008000f00 */
[----:B0-----:R-:W-:Y:S02]  /*0480*/  IADD3 R2, P0, PT, R2, 0x20, RZ ;  /* 0x0000002002027810 */ /* 0x001fe40007f1e0ff */
[----:B------:R-:W-:Y:S02]  /*0490*/  LEA R14, R5, R14, 0x3 ;  /* 0x0000000e050e7211 */ /* 0x000fe400078e18ff */
[----:B------:R-:W-:Y:S01]  /*04a0*/  IADD3.X R3, PT, PT, RZ, R3, RZ, P0, !PT ;  /* 0x00000003ff037210 */ /* 0x000fe200007fe4ff */
[----:B--2---:R-:W-:-:S04]  /*04b0*/  FFMA R22, R21, R22, R12 ;  /* 0x0000001615167223 */ /* 0x004fc8000000000c */
[----:B---3--:R-:W-:-:S04]  /*04c0*/  FFMA R20, R19, R20, R22 ;  /* 0x0000001413147223 */ /* 0x008fc80000000016 */
[----:B----4-:R-:W-:-:S04]  /*04d0*/  FFMA R18, R17, R18, R20 ;  /* 0x0000001211127223 */ /* 0x010fc80000000014 */
[----:B-----5:R-:W-:-:S04]  /*04e0*/  FFMA R16, R15, R16, R18 ;  /* 0x000000100f107223 */ /* 0x020fc80000000012 */
[----:B------:R-:W-:-:S04]  /*04f0*/  FFMA R23, R23, R4, R16 ;  /* 0x0000000417177223 */ /* 0x000fc80000000010 */
[----:B------:R-:W-:-:S04]  /*0500*/  FFMA R24, R24, R7, R23 ;  /* 0x0000000718187223 */ /* 0x000fc80000000017 */
[----:B------:R-:W-:-:S04]  /*0510*/  FFMA R8, R25, R8, R24 ;  /* 0x0000000819087223 */ /* 0x000fc80000000018 */
[----:B------:R-:W-:Y:S01]  /*0520*/  FFMA R12, R27, R10, R8 ;  /* 0x0000000a1b0c7223 */ /* 0x000fe20000000008 */
[----:B------:R-:W-:Y:S06]  /*0530*/  BRA.U UP0, `(.L_x_5) ;  /* 0xfffffffd003c7547 */ /* 0x000fec000b83ffff */
.L_x_4:
[----:B------:R-:W-:-:S04]  /*0540*/  ULOP3.LUT UR6, UR20, 0x7, URZ, 0xc0, !UPT ;  /* 0x0000000714067892 */ /* 0x000fc8000f8ec0ff */
[----:B------:R-:W-:-:S09]  /*0550*/  UISETP.NE.AND UP0, UPT, UR6, URZ, UPT ;  /* 0x000000ff0600728c */ /* 0x000fd2000bf05270 */
[----:B------:R-:W-:Y:S05]  /*0560*/  BRA.U !UP0, `(.L_x_6) ;  /* 0x0000000508387547 */ /* 0x000fea000b800000 */
[----:B------:R-:W-:Y:S02]  /*0570*/  UISETP.GE.U32.AND UP0, UPT, UR6, 0x4, UPT ;  /* 0x000000040600788c */ /* 0x000fe4000bf06070 */
[----:B------:R-:W-:-:S04]  /*0580*/  ULOP3.LUT UR5, UR20, 0x3, URZ, 0xc0, !UPT ;  /* 0x0000000314057892 */ /* 0x000fc8000f8ec0ff */
[----:B------:R-:W-:-:S03]  /*0590*/  UISETP.NE.AND UP1, UPT, UR5, URZ, UPT ;  /* 0x000000ff0500728c */ /* 0x000fc6000bf25270 */
[----:B------:R-:W-:Y:S08]  /*05a0*/  BRA.U !UP0, `(.L_x_7) ;  /* 0x00000001087c7547 */ /* 0x000ff0000b800000 */
[----:B------:R-:W1:Y:S01]  /*05b0*/  LDC.64 R6, c[0x0][0x388] ;  /* 0x0000e200ff067b82 */ /* 0x000e620000000a00 */
[----:B------:R-:W2:Y:S01]  /*05c0*/  LDCU.64 UR6, c[0x0][0x380] ;  /* 0x00007000ff0677ac */ /* 0x000ea20008000a00 */
[----:B------:R-:W-:Y:S01]  /*05d0*/  IMAD.U32 R9, RZ, RZ, UR4 ;  /* 0x00000004ff097e24 */ /* 0x000fe2000f8e00ff */
[C---:B------:R-:W-:Y:S02]  /*05e0*/  IADD3 R3, PT, PT, R13.reuse, UR4, RZ ;  /* 0x000000040d037c10 */ /* 0x040fe4000fffe0ff */
[----:B------:R-:W-:Y:S01]  /*05f0*/  IADD3 R10, P0, PT, R13, UR4, RZ ;  /* 0x000000040d0a7c10 */ /* 0x000fe2000ff1e0ff */
[----:B------:R-:W-:Y:S01]  /*0600*/  IMAD R9, R9, UR20, R0 ;  /* 0x0000001409097c24 */ /* 0x000fe2000f8e0200 */
[----:B------:R-:W-:Y:S01]  /*0610*/  MOV R11, UR20 ;  /* 0x00000014000b7c02 */ /* 0x000fe20008000f00 */
[----:B------:R-:W3:Y:S01]  /*0620*/  LDC.64 R4, c[0x0][0x380] ;  /* 0x0000e000ff047b82 */ /* 0x000ee20000000a00 */
[----:B------:R-:W-:Y:S01]  /*0630*/  MOV R15, UR20 ;  /* 0x00000014000f7c02 */ /* 0x000fe20008000f00 */
[----:B-1----:R-:W-:Y:S01]  /*0640*/  IMAD.WIDE R6, R9, 0x4, R6 ;  /* 0x0000000409067825 */ /* 0x002fe200078e0206 */
[----:B------:R-:W-:-:S05]  /*0650*/  MOV R9, UR20 ;  /* 0x0000001400097c02 */ /* 0x000fca0008000f00 */
[----:B------:R-:W-:Y:S02]  /*0660*/  IMAD.WIDE R8, R9, 0x4, R6 ;  /* 0x0000000409087825 */ /* 0x000fe400078e0206 */
[----:B0-----:R-:W4:Y:S02]  /*0670*/  LDG.E R6, desc[UR18][R6.64] ;  /* 0x0000001206067981 */ /* 0x001f24000c1e1900 */
[----:B---3--:R-:W-:Y:S01]  /*0680*/  IMAD.WIDE.U32 R4, R3, 0x4, R4 ;  /* 0x0000000403047825 */ /* 0x008fe200078e0004 */
[----:B------:R-:W-:Y:S01]  /*0690*/  IADD3.X R3, PT, PT, RZ, RZ, RZ, P0, !PT ;  /* 0x000000ffff037210 */ /* 0x000fe200007fe4ff */
[----:B------:R-:W3:Y:S01]  /*06a0*/  LDG.E R17, desc[UR18][R8.64] ;  /* 0x0000001208117981 */ /* 0x000ee2000c1e1900 */
[----:B--2---:R-:W-:-:S03]  /*06b0*/  LEA R2, P0, R10, UR6, 0x2 ;  /* 0x000000060a027c11 */ /* 0x004fc6000f8010ff */
[----:B------:R-:W4:Y:S01]  /*06c0*/  LDG.E R5, desc[UR18][R4.64] ;  /* 0x0000001204057981 */ /* 0x000f22000c1e1900 */
[----:B------:R-:W-:Y:S01]  /*06d0*/  LEA.HI.X R3, R10, UR7, R3, 0x2, P0 ;  /* 0x000000070a037c11 */ /* 0x000fe200080f1403 */
[----:B------:R-:W-:-:S04]  /*06e0*/  IMAD.WIDE R10, R11, 0x4, R8 ;  /* 0x000000040b0a7825 */ /* 0x000fc800078e0208 */
[----:B------:R-:W3:Y:S01]  /*06f0*/  LDG.E R16, desc[UR18][R2.64+0x4] ;  /* 0x0000041202107981 */ /* 0x000ee2000c1e1900 */
[----:B------:R-:W-:-:S03]  /*0700*/  IMAD.WIDE R14, R15, 0x4, R10 ;  /* 0x000000040f0e7825 */ /* 0x000fc600078e020a */
[----:B------:R-:W2:Y:S04]  /*0710*/  LDG.E R19, desc[UR18][R10.64] ;  /* 0x000000120a137981 */ /* 0x000ea8000c1e1900 */
[----:B------:R-:W2:Y:S04]  /*0720*/  LDG.E R18, desc[UR18][R2.64+0x8] ;  /* 0x0000081202127981 */ /* 0x000ea8000c1e1900 */
[----:B------:R-:W5:Y:S04]  /*0730*/  LDG.E R20, desc[UR18][R2.64+0xc] ;  /* 0x00000c1202147981 */ /* 0x000f68000c1e1900 */
[----:B------:R-:W5:Y:S01]  /*0740*/  LDG.E R14, desc[UR18][R14.64] ;  /* 0x000000120e0e7981 */ /* 0x000f62000c1e1900 */
[----:B------:R-:W-:Y:S01]  /*0750*/  UIADD3 UR4, UPT, UPT, UR4, 0x4, URZ ;  /* 0x0000000404047890 */ /* 0x000fe2000fffe0ff */
[----:B----4-:R-:W-:-:S04]  /*0760*/  FFMA R5, R5, R6, R12 ;  /* 0x0000000605057223 */ /* 0x010fc8000000000c */
[----:B---3--:R-:W-:-:S04]  /*0770*/  FFMA R5, R16, R17, R5 ;  /* 0x0000001110057223 */ /* 0x008fc80000000005 */
[----:B--2---:R-:W-:-:S04]  /*0780*/  FFMA R5, R18, R19, R5 ;  /* 0x0000001312057223 */ /* 0x004fc80000000005 */
[----:B-----5:R-:W-:-:S07]  /*0790*/  FFMA R12, R20, R14, R5 ;  /* 0x0000000e140c7223 */ /* 0x020fce0000000005 */
.L_x_7:
[----:B------:R-:W-:Y:S05]  /*07a0*/  BRA.U !UP1, `(.L_x_6) ;  /* 0x0000000109a87547 */ /* 0x000fea000b800000 */
[----:B------:R-:W-:Y:S01]  /*07b0*/  UISETP.NE.AND UP0, UPT, UR5, 0x1, UPT ;  /* 0x000000010500788c */ /* 0x000fe2000bf05270 */
[----:B------:R-:W-:Y:S01]  /*07c0*/  MOV R7, UR4 ;  /* 0x0000000400077c02 */ /* 0x000fe20008000f00 */
[----:B------:R-:W-:Y:S02]  /*07d0*/  ULOP3.LUT UR5, UR20, 0x1, URZ, 0xc0, !UPT ;  /* 0x0000000114057892 */ /* 0x000fe4000f8ec0ff */
[----:B------:R-:W-:Y:S02]  /*07e0*/  MOV R15, UR20 ;  /* 0x00000014000f7c02 */ /* 0x000fe40008000f00 */
[----:B------:R-:W-:Y:S01]  /*07f0*/  UISETP.NE.U32.AND UP1, UPT, UR5, 0x1, UPT ;  /* 0x000000010500788c */ /* 0x000fe2000bf25070 */
[----:B------:R-:W-:-:S04]  /*0800*/  PLOP3.LUT P1, PT, PT, PT, UP0, 0x80, 0x8 ;  /* 0x000000000008781c */ /* 0x000fc80003f2f008 */
[----:B------:R-:W1:Y:S01]  /*0810*/  @UP0 LDCU.128 UR8, c[0x0][0x380] ;  /* 0x00007000ff0807ac */ /* 0x000e620008000c00 */
[----:B------:R-:W-:Y:S01]  /*0820*/  PLOP3.LUT P0, PT, PT, PT, UP1, 0x80, 0x8 ;  /* 0x000000000008781c */ /* 0x000fe20003f0f018 */
[----:B------:R-:W2:Y:S04]  /*0830*/  @UP0 LDCU.64 UR6, c[0x0][0x380] ;  /* 0x00007000ff0607ac */ /* 0x000ea80008000a00 */
[----:B------:R-:W3:Y:S03]  /*0840*/  @!UP1 LDCU.128 UR12, c[0x0][0x380] ;  /* 0x00007000ff0c97ac */ /* 0x000ee60008000c00 */
[C---:B------:R-:W-:Y:S02]  /*0850*/  @P1 IADD3 R3, PT, PT, R13.reuse, UR4, RZ ;  /* 0x000000040d031c10 */ /* 0x040fe4000fffe0ff */
[----:B------:R-:W-:Y:S01]  /*0860*/  @P1 IADD3 R6, P2, PT, R13, UR4, RZ ;  /* 0x000000040d061c10 */ /* 0x000fe2000ff5e0ff */
[----:B------:R-:W-:Y:S01]  /*0870*/  @UP0 UIADD3 UR4, UPT, UPT, UR4, 0x2, URZ ;  /* 0x0000000204040890 */ /* 0x000fe2000fffe0ff */
[----:B-1----:R-:W-:Y:S01]  /*0880*/  MOV R11, UR9 ;  /* 0x00000009000b7c02 */ /* 0x002fe20008000f00 */
[----:B------:R-:W-:Y:S01]  /*0890*/  IMAD.U32 R10, RZ, RZ, UR8 ;  /* 0x00000008ff0a7e24 */ /* 0x000fe2000f8e00ff */
[----:B------:R-:W-:-:S02]  /*08a0*/  MOV R4, UR10 ;  /* 0x0000000a00047c02 */ /* 0x000fc40008000f00 */
[----:B------:R-:W-:Y:S01]  /*08b0*/  MOV R5, UR11 ;  /* 0x0000000b00057c02 */ /* 0x000fe20008000f00 */
[----:B------:R-:W-:-:S04]  /*08c0*/  @P1 IMAD.WIDE.U32 R10, R3, 0x4, R10 ;  /* 0x00000004030a1825 */ /* 0x000fc800078e000a */
[----:B------:R-:W-:Y:S01]  /*08d0*/  @P1 IMAD R3, R7, UR20, R0 ;  /* 0x0000001407031c24 */ /* 0x000fe2000f8e0200 */
[----:B------:R-:W-:Y:S01]  /*08e0*/  @P1 IADD3.X R7, PT, PT, RZ, RZ, RZ, P2, !PT ;  /* 0x000000ffff071210 */ /* 0x000fe200017fe4ff */
[----:B------:R-:W-:Y:S01]  /*08f0*/  IMAD.U32 R19, RZ, RZ, UR4 ;  /* 0x00000004ff137e24 */ /* 0x000fe2000f8e00ff */
[C---:B--2---:R-:W-:Y:S01]  /*0900*/  @P1 LEA R2, P2, R6.reuse, UR6, 0x2 ;  /* 0x0000000606021c11 */ /* 0x044fe2000f8410ff */
[----:B------:R-:W-:Y:S01]  /*0910*/  @P1 IMAD.WIDE R4, R3, 0x4, R4 ;  /* 0x0000000403041825 */ /* 0x000fe200078e0204 */
[----:B------:R-:W-:Y:S01]  /*0920*/  @!P0 IADD3 R17, PT, PT, R13, UR4, RZ ;  /* 0x000000040d118c10 */ /* 0x000fe2000fffe0ff */
[----:B0-----:R-:W2:Y:S01]  /*0930*/  @P1 LDG.E R11, desc[UR18][R10.64] ;  /* 0x000000120a0b1981 */ /* 0x001ea2000c1e1900 */
[----:B------:R-:W-:Y:S01]  /*0940*/  @P1 LEA.HI.X R3, R6, UR7, R7, 0x2, P2 ;  /* 0x0000000706031c11 */ /* 0x000fe200090f1407 */
[----:B------:R-:W-:Y:S01]  /*0950*/  @!P0 IMAD R19, R19, UR20, R0 ;  /* 0x0000001413138c24 */ /* 0x000fe2000f8e0200 */
[----:B---3--:R-:W-:Y:S01]  /*0960*/  MOV R6, UR12 ;  /* 0x0000000c00067c02 */ /* 0x008fe20008000f00 */
[----:B------:R-:W-:Y:S01]  /*0970*/  @P1 IMAD.WIDE R14, R15, 0x4, R4 ;  /* 0x000000040f0e1825 */ /* 0x000fe200078e0204 */
[----:B------:R-:W-:Y:S01]  /*0980*/  MOV R7, UR13 ;  /* 0x0000000d00077c02 */ /* 0x000fe20008000f00 */
[----:B------:R-:W2:Y:S01]  /*0990*/  @P1 LDG.E R4, desc[UR18][R4.64] ;  /* 0x0000001204041981 */ /* 0x000ea2000c1e1900 */
[----:B------:R-:W-:-:S02]  /*09a0*/  MOV R8, UR14 ;  /* 0x0000000e00087c02 */ /* 0x000fc40008000f00 */
[----:B------:R-:W-:Y:S01]  /*09b0*/  MOV R9, UR15 ;  /* 0x0000000f00097c02 */ /* 0x000fe20008000f00 */
[----:B------:R-:W-:Y:S01]  /*09c0*/  @!P0 IMAD.WIDE.U32 R6, R17, 0x4, R6 ;  /* 0x0000000411068825 */ /* 0x000fe200078e0006 */
[----:B------:R-:W3:Y:S03]  /*09d0*/  @P1 LDG.E R14, desc[UR18][R14.64] ;  /* 0x000000120e0e1981 */ /* 0x000ee6000c1e1900 */
[----:B------:R-:W-:Y:S01]  /*09e0*/  @!P0 IMAD.WIDE R8, R19, 0x4, R8 ;  /* 0x0000000413088825 */ /* 0x000fe200078e0208 */
[----:B------:R-:W3:Y:S04]  /*09f0*/  @P1 LDG.E R2, desc[UR18][R2.64+0x4] ;  /* 0x0000041202021981 */ /* 0x000ee8000c1e1900 */
[----:B------:R-:W4:Y:S04]  /*0a00*/  @!P0 LDG.E R7, desc[UR18][R6.64] ;  /* 0x0000001206078981 */ /* 0x000f28000c1e1900 */
[----:B------:R-:W4:Y:S01]  /*0a10*/  @!P0 LDG.E R8, desc[UR18][R8.64] ;  /* 0x0000001208088981 */ /* 0x000f22000c1e1900 */
[----:B--2---:R-:W-:-:S04]  /*0a20*/  @P1 FFMA R11, R11, R4, R12 ;  /* 0x000000040b0b1223 */ /* 0x004fc8000000000c */
[----:B---3--:R-:W-:-:S04]  /*0a30*/  @P1 FFMA R12, R2, R14, R11 ;  /* 0x0000000e020c1223 */ /* 0x008fc8000000000b */
[----:B----4-:R-:W-:-:S07]  /*0a40*/  @!P0 FFMA R12, R7, R8, R12 ;  /* 0x00000008070c8223 */ /* 0x010fce000000000c */
.L_x_6:
[----:B------:R-:W1:Y:S01]  /*0a50*/  LDC.64 R2, c[0x0][0x390] ;  /* 0x0000e400ff027b82 */ /* 0x000e620000000a00 */
[----:B------:R-:W-:-:S05]  /*0a60*/  IADD3 R13, PT, PT, R0, R13, RZ ;  /* 0x0000000d000d7210 */ /* 0x000fca0007ffe0ff */
[----:B-1----:R-:W-:-:S05]  /*0a70*/  IMAD.WIDE R2, R13, 0x4, R2 ;  /* 0x000000040d027825 */ /* 0x002fca00078e0202 */
[----:B0-----:R-:W-:Y:S01]  /*0a80*/  STG.E desc[UR18][R2.64], R12 ;  /* 0x0000000c02007986 */ /* 0x001fe2000c101912 */
[----:B------:R-:W-:Y:S05]  /*0a90*/  EXIT ;  /* 0x000000000000794d */ /* 0x000fea0003800000 */
.L_x_8:
        /* <DEDUP_REMOVED lines=14> */
.L_x_10:


//--------------------- .nv.shared._Z12matmul_tiledPKfS0_Pfi --------------------------
	.section	.nv.shared._Z12matmul_tiledPKfS0_Pfi,"aw",@nobits
	.sectionflags	@""
	.align	4
.nv.shared._Z12matmul_tiledPKfS0_Pfi:
	.zero		3072


//--------------------- .nv.shared.reserved.0     --------------------------
	.section	.nv.shared.reserved.0,"aw",@nobits
	.weak		__nv_reservedSMEM_offset_0_alias
	.size		__nv_reservedSMEM_offset_0_alias, 0, 64
	.other		__nv_reservedSMEM_offset_0_alias,@"STO_CUDA_RESERVED_SHARED STV_DEFAULT"
__nv_reservedSMEM_offset_0_alias:
	.zero		0
	.zero		64


//--------------------- .nv.constant0._Z12matmul_tiledPKfS0_Pfi --------------------------
	.section	.nv.constant0._Z12matmul_tiledPKfS0_Pfi,"a",@progbits
	.sectionflags	@""
	.align	4
.nv.constant0._Z12matmul_tiledPKfS0_Pfi:
	.zero		924


//--------------------- .nv.constant0._Z12matmul_naivePKfS0_Pfi --------------------------
	.section	.nv.constant0._Z12matmul_naivePKfS0_Pfi,"a",@progbits
	.sectionflags	@""
	.align	4
.nv.constant0._Z12matmul_naivePKfS0_Pfi:
	.zero		924


//--------------------- SYMBOLS --------------------------

	.type		.nv.reservedSmem.offset0,@object
	.size		.nv.reservedSmem.offset0,0x4
	.type		.nv.reservedSmem.cap,@object
	.size		.nv.reservedSmem.cap,0x4
